//
// Generated by NVIDIA NVVM Compiler
//
// Compiler Build ID: CL-36424714
// Cuda compilation tools, release 13.0, V13.0.88
// Based on NVVM 20.0.0
//

.version 9.0
.target sm_100
.address_size 64

	// .globl	division_with_scale_f32
.global .align 4 .b8 __cudart_i2opi_f[24] = {65, 144, 67, 60, 153, 149, 98, 219, 192, 221, 52, 245, 209, 87, 39, 252, 41, 21, 68, 78, 110, 131, 249, 162};

.visible .entry division_with_scale_f32(
	.param .u64 .ptr .align 1 division_with_scale_f32_param_0,
	.param .u64 .ptr .align 1 division_with_scale_f32_param_1,
	.param .u64 .ptr .align 1 division_with_scale_f32_param_2,
	.param .u64 .ptr .align 1 division_with_scale_f32_param_3,
	.param .u64 .ptr .align 1 division_with_scale_f32_param_4,
	.param .u64 division_with_scale_f32_param_5
)
{
	.reg .pred 	%p<2>;
	.reg .b32 	%r<5>;
	.reg .b32 	%f<8>;
	.reg .b64 	%rd<17>;

	ld.param.u64 	%rd2, [division_with_scale_f32_param_0];
	ld.param.u64 	%rd3, [division_with_scale_f32_param_1];
	ld.param.u64 	%rd4, [division_with_scale_f32_param_2];
	ld.param.u64 	%rd5, [division_with_scale_f32_param_3];
	ld.param.u64 	%rd6, [division_with_scale_f32_param_4];
	ld.param.u64 	%rd7, [division_with_scale_f32_param_5];
	mov.u32 	%r1, %ctaid.x;
	mov.u32 	%r2, %ntid.x;
	mov.u32 	%r3, %tid.x;
	mad.lo.s32 	%r4, %r1, %r2, %r3;
	cvt.s64.s32 	%rd1, %r4;
	setp.le.u64 	%p1, %rd7, %rd1;
	@%p1 bra 	$L__BB0_2;
	cvta.to.global.u64 	%rd8, %rd4;
	cvta.to.global.u64 	%rd9, %rd6;
	cvta.to.global.u64 	%rd10, %rd3;
	cvta.to.global.u64 	%rd11, %rd5;
	cvta.to.global.u64 	%rd12, %rd2;
	ld.global.f32 	%f1, [%rd8];
	ld.global.f32 	%f2, [%rd9];
	div.rn.f32 	%f3, %f1, %f2;
	shl.b64 	%rd13, %rd1, 2;
	add.s64 	%rd14, %rd10, %rd13;
	ld.global.f32 	%f4, [%rd14];
	mul.f32 	%f5, %f3, %f4;
	add.s64 	%rd15, %rd11, %rd13;
	ld.global.f32 	%f6, [%rd15];
	div.rn.f32 	%f7, %f5, %f6;
	add.s64 	%rd16, %rd12, %rd13;
	st.global.f32 	[%rd16], %f7;
$L__BB0_2:
	ret;

}
	// .globl	division_f32
.visible .entry division_f32(
	.param .u64 .ptr .align 1 division_f32_param_0,
	.param .u64 .ptr .align 1 division_f32_param_1,
	.param .u64 .ptr .align 1 division_f32_param_2,
	.param .u64 division_f32_param_3
)
{
	.reg .pred 	%p<2>;
	.reg .b32 	%r<5>;
	.reg .b32 	%f<4>;
	.reg .b64 	%rd<13>;

	ld.param.u64 	%rd2, [division_f32_param_0];
	ld.param.u64 	%rd3, [division_f32_param_1];
	ld.param.u64 	%rd4, [division_f32_param_2];
	ld.param.u64 	%rd5, [division_f32_param_3];
	mov.u32 	%r1, %ctaid.x;
	mov.u32 	%r2, %ntid.x;
	mov.u32 	%r3, %tid.x;
	mad.lo.s32 	%r4, %r1, %r2, %r3;
	cvt.s64.s32 	%rd1, %r4;
	setp.le.u64 	%p1, %rd5, %rd1;
	@%p1 bra 	$L__BB1_2;
	cvta.to.global.u64 	%rd6, %rd3;
	cvta.to.global.u64 	%rd7, %rd4;
	cvta.to.global.u64 	%rd8, %rd2;
	shl.b64 	%rd9, %rd1, 2;
	add.s64 	%rd10, %rd6, %rd9;
	ld.global.f32 	%f1, [%rd10];
	add.s64 	%rd11, %rd7, %rd9;
	ld.global.f32 	%f2, [%rd11];
	div.rn.f32 	%f3, %f1, %f2;
	add.s64 	%rd12, %rd8, %rd9;
	st.global.f32 	[%rd12], %f3;
$L__BB1_2:
	ret;

}
	// .globl	sin_with_scale_f32
.visible .entry sin_with_scale_f32(
	.param .u64 .ptr .align 1 sin_with_scale_f32_param_0,
	.param .u64 .ptr .align 1 sin_with_scale_f32_param_1,
	.param .u64 .ptr .align 1 sin_with_scale_f32_param_2,
	.param .u64 sin_with_scale_f32_param_3
)
{
	.local .align 4 .b8 	__local_depot2[28];
	.reg .b64 	%SP;
	.reg .b64 	%SPL;
	.reg .pred 	%p<10>;
	.reg .b32 	%r<44>;
	.reg .b32 	%f<30>;
	.reg .b64 	%rd<33>;
	.reg .b64 	%fd<3>;

	mov.u64 	%SPL, __local_depot2;
	ld.param.u64 	%rd10, [sin_with_scale_f32_param_0];
	ld.param.u64 	%rd11, [sin_with_scale_f32_param_1];
	ld.param.u64 	%rd12, [sin_with_scale_f32_param_2];
	ld.param.u64 	%rd13, [sin_with_scale_f32_param_3];
	add.u64 	%rd1, %SPL, 0;
	mov.u32 	%r15, %ctaid.x;
	mov.u32 	%r16, %ntid.x;
	mov.u32 	%r17, %tid.x;
	mad.lo.s32 	%r18, %r15, %r16, %r17;
	cvt.s64.s32 	%rd2, %r18;
	setp.le.u64 	%p1, %rd13, %rd2;
	@%p1 bra 	$L__BB2_10;
	cvta.to.global.u64 	%rd15, %rd11;
	shl.b64 	%rd16, %rd2, 2;
	add.s64 	%rd17, %rd15, %rd16;
	ld.global.f32 	%f1, [%rd17];
	mul.f32 	%f7, %f1, 0f3F22F983;
	cvt.rni.s32.f32 	%r43, %f7;
	cvt.rn.f32.s32 	%f8, %r43;
	fma.rn.f32 	%f9, %f8, 0fBFC90FDA, %f1;
	fma.rn.f32 	%f10, %f8, 0fB3A22168, %f9;
	fma.rn.f32 	%f29, %f8, 0fA7C234C5, %f10;
	abs.f32 	%f3, %f1;
	setp.ltu.f32 	%p2, %f3, 0f47CE4780;
	@%p2 bra 	$L__BB2_9;
	setp.neu.f32 	%p3, %f3, 0f7F800000;
	@%p3 bra 	$L__BB2_4;
	mov.f32 	%f13, 0f00000000;
	mul.rn.f32 	%f29, %f1, %f13;
	mov.b32 	%r43, 0;
	bra.uni 	$L__BB2_9;
$L__BB2_4:
	mov.b32 	%r2, %f1;
	shl.b32 	%r20, %r2, 8;
	or.b32  	%r3, %r20, -2147483648;
	mov.b64 	%rd32, 0;
	mov.b32 	%r40, 0;
	mov.u64 	%rd30, __cudart_i2opi_f;
	mov.u64 	%rd31, %rd1;
$L__BB2_5:
	.pragma "nounroll";
	ld.global.nc.u32 	%r21, [%rd30];
	mad.wide.u32 	%rd20, %r21, %r3, %rd32;
	shr.u64 	%rd32, %rd20, 32;
	st.local.u32 	[%rd31], %rd20;
	add.s32 	%r40, %r40, 1;
	add.s64 	%rd31, %rd31, 4;
	add.s64 	%rd30, %rd30, 4;
	setp.ne.s32 	%p4, %r40, 6;
	@%p4 bra 	$L__BB2_5;
	shr.u32 	%r22, %r2, 23;
	st.local.u32 	[%rd1+24], %rd32;
	and.b32  	%r6, %r22, 31;
	and.b32  	%r23, %r22, 224;
	add.s32 	%r24, %r23, -128;
	shr.u32 	%r25, %r24, 5;
	mul.wide.u32 	%rd21, %r25, 4;
	sub.s64 	%rd9, %rd1, %rd21;
	ld.local.u32 	%r41, [%rd9+24];
	ld.local.u32 	%r42, [%rd9+20];
	setp.eq.s32 	%p5, %r6, 0;
	@%p5 bra 	$L__BB2_8;
	shf.l.wrap.b32 	%r41, %r42, %r41, %r6;
	ld.local.u32 	%r26, [%rd9+16];
	shf.l.wrap.b32 	%r42, %r26, %r42, %r6;
$L__BB2_8:
	shr.u32 	%r27, %r41, 30;
	shf.l.wrap.b32 	%r28, %r42, %r41, 2;
	shl.b32 	%r29, %r42, 2;
	shr.u32 	%r30, %r28, 31;
	add.s32 	%r31, %r30, %r27;
	neg.s32 	%r32, %r31;
	setp.lt.s32 	%p6, %r2, 0;
	selp.b32 	%r43, %r32, %r31, %p6;
	xor.b32  	%r33, %r28, %r2;
	shr.s32 	%r34, %r28, 31;
	xor.b32  	%r35, %r34, %r28;
	xor.b32  	%r36, %r34, %r29;
	cvt.u64.u32 	%rd22, %r35;
	shl.b64 	%rd23, %rd22, 32;
	cvt.u64.u32 	%rd24, %r36;
	or.b64  	%rd25, %rd23, %rd24;
	cvt.rn.f64.s64 	%fd1, %rd25;
	mul.f64 	%fd2, %fd1, 0d3BF921FB54442D19;
	cvt.rn.f32.f64 	%f11, %fd2;
	neg.f32 	%f12, %f11;
	setp.lt.s32 	%p7, %r33, 0;
	selp.f32 	%f29, %f12, %f11, %p7;
$L__BB2_9:
	mul.rn.f32 	%f14, %f29, %f29;
	and.b32  	%r38, %r43, 1;
	setp.eq.b32 	%p8, %r38, 1;
	selp.f32 	%f15, 0f3F800000, %f29, %p8;
	fma.rn.f32 	%f16, %f14, %f15, 0f00000000;
	fma.rn.f32 	%f17, %f14, 0f37CBAC00, 0fBAB607ED;
	selp.f32 	%f18, %f17, 0fB94D4153, %p8;
	selp.f32 	%f19, 0f3D2AAABB, 0f3C0885E4, %p8;
	fma.rn.f32 	%f20, %f18, %f14, %f19;
	selp.f32 	%f21, 0fBEFFFFFF, 0fBE2AAAA8, %p8;
	fma.rn.f32 	%f22, %f20, %f14, %f21;
	fma.rn.f32 	%f23, %f22, %f16, %f15;
	and.b32  	%r39, %r43, 2;
	setp.eq.s32 	%p9, %r39, 0;
	mov.f32 	%f24, 0f00000000;
	sub.f32 	%f25, %f24, %f23;
	selp.f32 	%f26, %f23, %f25, %p9;
	cvta.to.global.u64 	%rd26, %rd12;
	ld.global.f32 	%f27, [%rd26];
	mul.f32 	%f28, %f27, %f26;
	cvta.to.global.u64 	%rd27, %rd10;
	add.s64 	%rd29, %rd27, %rd16;
	st.global.f32 	[%rd29], %f28;
$L__BB2_10:
	ret;

}
	// .globl	sin_f32
.visible .entry sin_f32(
	.param .u64 .ptr .align 1 sin_f32_param_0,
	.param .u64 .ptr .align 1 sin_f32_param_1,
	.param .u64 sin_f32_param_2
)
{
	.local .align 4 .b8 	__local_depot3[28];
	.reg .b64 	%SP;
	.reg .b64 	%SPL;
	.reg .pred 	%p<10>;
	.reg .b32 	%r<44>;
	.reg .b32 	%f<28>;
	.reg .b64 	%rd<31>;
	.reg .b64 	%fd<3>;

	mov.u64 	%SPL, __local_depot3;
	ld.param.u64 	%rd10, [sin_f32_param_0];
	ld.param.u64 	%rd11, [sin_f32_param_1];
	ld.param.u64 	%rd12, [sin_f32_param_2];
	add.u64 	%rd1, %SPL, 0;
	mov.u32 	%r15, %ctaid.x;
	mov.u32 	%r16, %ntid.x;
	mov.u32 	%r17, %tid.x;
	mad.lo.s32 	%r18, %r15, %r16, %r17;
	cvt.s64.s32 	%rd2, %r18;
	setp.le.u64 	%p1, %rd12, %rd2;
	@%p1 bra 	$L__BB3_10;
	cvta.to.global.u64 	%rd14, %rd11;
	shl.b64 	%rd15, %rd2, 2;
	add.s64 	%rd16, %rd14, %rd15;
	ld.global.f32 	%f1, [%rd16];
	mul.f32 	%f7, %f1, 0f3F22F983;
	cvt.rni.s32.f32 	%r43, %f7;
	cvt.rn.f32.s32 	%f8, %r43;
	fma.rn.f32 	%f9, %f8, 0fBFC90FDA, %f1;
	fma.rn.f32 	%f10, %f8, 0fB3A22168, %f9;
	fma.rn.f32 	%f27, %f8, 0fA7C234C5, %f10;
	abs.f32 	%f3, %f1;
	setp.ltu.f32 	%p2, %f3, 0f47CE4780;
	@%p2 bra 	$L__BB3_9;
	setp.neu.f32 	%p3, %f3, 0f7F800000;
	@%p3 bra 	$L__BB3_4;
	mov.f32 	%f13, 0f00000000;
	mul.rn.f32 	%f27, %f1, %f13;
	mov.b32 	%r43, 0;
	bra.uni 	$L__BB3_9;
$L__BB3_4:
	mov.b32 	%r2, %f1;
	shl.b32 	%r20, %r2, 8;
	or.b32  	%r3, %r20, -2147483648;
	mov.b64 	%rd30, 0;
	mov.b32 	%r40, 0;
	mov.u64 	%rd28, __cudart_i2opi_f;
	mov.u64 	%rd29, %rd1;
$L__BB3_5:
	.pragma "nounroll";
	ld.global.nc.u32 	%r21, [%rd28];
	mad.wide.u32 	%rd19, %r21, %r3, %rd30;
	shr.u64 	%rd30, %rd19, 32;
	st.local.u32 	[%rd29], %rd19;
	add.s32 	%r40, %r40, 1;
	add.s64 	%rd29, %rd29, 4;
	add.s64 	%rd28, %rd28, 4;
	setp.ne.s32 	%p4, %r40, 6;
	@%p4 bra 	$L__BB3_5;
	shr.u32 	%r22, %r2, 23;
	st.local.u32 	[%rd1+24], %rd30;
	and.b32  	%r6, %r22, 31;
	and.b32  	%r23, %r22, 224;
	add.s32 	%r24, %r23, -128;
	shr.u32 	%r25, %r24, 5;
	mul.wide.u32 	%rd20, %r25, 4;
	sub.s64 	%rd9, %rd1, %rd20;
	ld.local.u32 	%r41, [%rd9+24];
	ld.local.u32 	%r42, [%rd9+20];
	setp.eq.s32 	%p5, %r6, 0;
	@%p5 bra 	$L__BB3_8;
	shf.l.wrap.b32 	%r41, %r42, %r41, %r6;
	ld.local.u32 	%r26, [%rd9+16];
	shf.l.wrap.b32 	%r42, %r26, %r42, %r6;
$L__BB3_8:
	shr.u32 	%r27, %r41, 30;
	shf.l.wrap.b32 	%r28, %r42, %r41, 2;
	shl.b32 	%r29, %r42, 2;
	shr.u32 	%r30, %r28, 31;
	add.s32 	%r31, %r30, %r27;
	neg.s32 	%r32, %r31;
	setp.lt.s32 	%p6, %r2, 0;
	selp.b32 	%r43, %r32, %r31, %p6;
	xor.b32  	%r33, %r28, %r2;
	shr.s32 	%r34, %r28, 31;
	xor.b32  	%r35, %r34, %r28;
	xor.b32  	%r36, %r34, %r29;
	cvt.u64.u32 	%rd21, %r35;
	shl.b64 	%rd22, %rd21, 32;
	cvt.u64.u32 	%rd23, %r36;
	or.b64  	%rd24, %rd22, %rd23;
	cvt.rn.f64.s64 	%fd1, %rd24;
	mul.f64 	%fd2, %fd1, 0d3BF921FB54442D19;
	cvt.rn.f32.f64 	%f11, %fd2;
	neg.f32 	%f12, %f11;
	setp.lt.s32 	%p7, %r33, 0;
	selp.f32 	%f27, %f12, %f11, %p7;
$L__BB3_9:
	mul.rn.f32 	%f14, %f27, %f27;
	and.b32  	%r38, %r43, 1;
	setp.eq.b32 	%p8, %r38, 1;
	selp.f32 	%f15, 0f3F800000, %f27, %p8;
	fma.rn.f32 	%f16, %f14, %f15, 0f00000000;
	fma.rn.f32 	%f17, %f14, 0f37CBAC00, 0fBAB607ED;
	selp.f32 	%f18, %f17, 0fB94D4153, %p8;
	selp.f32 	%f19, 0f3D2AAABB, 0f3C0885E4, %p8;
	fma.rn.f32 	%f20, %f18, %f14, %f19;
	selp.f32 	%f21, 0fBEFFFFFF, 0fBE2AAAA8, %p8;
	fma.rn.f32 	%f22, %f20, %f14, %f21;
	fma.rn.f32 	%f23, %f22, %f16, %f15;
	and.b32  	%r39, %r43, 2;
	setp.eq.s32 	%p9, %r39, 0;
	mov.f32 	%f24, 0f00000000;
	sub.f32 	%f25, %f24, %f23;
	selp.f32 	%f26, %f23, %f25, %p9;
	cvta.to.global.u64 	%rd25, %rd10;
	add.s64 	%rd27, %rd25, %rd15;
	st.global.f32 	[%rd27], %f26;
$L__BB3_10:
	ret;

}
	// .globl	cos_with_scale_f32
.visible .entry cos_with_scale_f32(
	.param .u64 .ptr .align 1 cos_with_scale_f32_param_0,
	.param .u64 .ptr .align 1 cos_with_scale_f32_param_1,
	.param .u64 .ptr .align 1 cos_with_scale_f32_param_2,
	.param .u64 cos_with_scale_f32_param_3
)
{
	.local .align 4 .b8 	__local_depot4[28];
	.reg .b64 	%SP;
	.reg .b64 	%SPL;
	.reg .pred 	%p<10>;
	.reg .b32 	%r<45>;
	.reg .b32 	%f<30>;
	.reg .b64 	%rd<33>;
	.reg .b64 	%fd<3>;

	mov.u64 	%SPL, __local_depot4;
	ld.param.u64 	%rd10, [cos_with_scale_f32_param_0];
	ld.param.u64 	%rd11, [cos_with_scale_f32_param_1];
	ld.param.u64 	%rd12, [cos_with_scale_f32_param_2];
	ld.param.u64 	%rd13, [cos_with_scale_f32_param_3];
	add.u64 	%rd1, %SPL, 0;
	mov.u32 	%r15, %ctaid.x;
	mov.u32 	%r16, %ntid.x;
	mov.u32 	%r17, %tid.x;
	mad.lo.s32 	%r18, %r15, %r16, %r17;
	cvt.s64.s32 	%rd2, %r18;
	setp.le.u64 	%p1, %rd13, %rd2;
	@%p1 bra 	$L__BB4_10;
	cvta.to.global.u64 	%rd15, %rd11;
	shl.b64 	%rd16, %rd2, 2;
	add.s64 	%rd17, %rd15, %rd16;
	ld.global.f32 	%f1, [%rd17];
	mul.f32 	%f7, %f1, 0f3F22F983;
	cvt.rni.s32.f32 	%r44, %f7;
	cvt.rn.f32.s32 	%f8, %r44;
	fma.rn.f32 	%f9, %f8, 0fBFC90FDA, %f1;
	fma.rn.f32 	%f10, %f8, 0fB3A22168, %f9;
	fma.rn.f32 	%f29, %f8, 0fA7C234C5, %f10;
	abs.f32 	%f3, %f1;
	setp.ltu.f32 	%p2, %f3, 0f47CE4780;
	@%p2 bra 	$L__BB4_9;
	setp.neu.f32 	%p3, %f3, 0f7F800000;
	@%p3 bra 	$L__BB4_4;
	mov.f32 	%f13, 0f00000000;
	mul.rn.f32 	%f29, %f1, %f13;
	mov.b32 	%r44, 0;
	bra.uni 	$L__BB4_9;
$L__BB4_4:
	mov.b32 	%r2, %f1;
	shl.b32 	%r20, %r2, 8;
	or.b32  	%r3, %r20, -2147483648;
	mov.b64 	%rd32, 0;
	mov.b32 	%r41, 0;
	mov.u64 	%rd30, __cudart_i2opi_f;
	mov.u64 	%rd31, %rd1;
$L__BB4_5:
	.pragma "nounroll";
	ld.global.nc.u32 	%r21, [%rd30];
	mad.wide.u32 	%rd20, %r21, %r3, %rd32;
	shr.u64 	%rd32, %rd20, 32;
	st.local.u32 	[%rd31], %rd20;
	add.s32 	%r41, %r41, 1;
	add.s64 	%rd31, %rd31, 4;
	add.s64 	%rd30, %rd30, 4;
	setp.ne.s32 	%p4, %r41, 6;
	@%p4 bra 	$L__BB4_5;
	shr.u32 	%r22, %r2, 23;
	st.local.u32 	[%rd1+24], %rd32;
	and.b32  	%r6, %r22, 31;
	and.b32  	%r23, %r22, 224;
	add.s32 	%r24, %r23, -128;
	shr.u32 	%r25, %r24, 5;
	mul.wide.u32 	%rd21, %r25, 4;
	sub.s64 	%rd9, %rd1, %rd21;
	ld.local.u32 	%r42, [%rd9+24];
	ld.local.u32 	%r43, [%rd9+20];
	setp.eq.s32 	%p5, %r6, 0;
	@%p5 bra 	$L__BB4_8;
	shf.l.wrap.b32 	%r42, %r43, %r42, %r6;
	ld.local.u32 	%r26, [%rd9+16];
	shf.l.wrap.b32 	%r43, %r26, %r43, %r6;
$L__BB4_8:
	shr.u32 	%r27, %r42, 30;
	shf.l.wrap.b32 	%r28, %r43, %r42, 2;
	shl.b32 	%r29, %r43, 2;
	shr.u32 	%r30, %r28, 31;
	add.s32 	%r31, %r30, %r27;
	neg.s32 	%r32, %r31;
	setp.lt.s32 	%p6, %r2, 0;
	selp.b32 	%r44, %r32, %r31, %p6;
	xor.b32  	%r33, %r28, %r2;
	shr.s32 	%r34, %r28, 31;
	xor.b32  	%r35, %r34, %r28;
	xor.b32  	%r36, %r34, %r29;
	cvt.u64.u32 	%rd22, %r35;
	shl.b64 	%rd23, %rd22, 32;
	cvt.u64.u32 	%rd24, %r36;
	or.b64  	%rd25, %rd23, %rd24;
	cvt.rn.f64.s64 	%fd1, %rd25;
	mul.f64 	%fd2, %fd1, 0d3BF921FB54442D19;
	cvt.rn.f32.f64 	%f11, %fd2;
	neg.f32 	%f12, %f11;
	setp.lt.s32 	%p7, %r33, 0;
	selp.f32 	%f29, %f12, %f11, %p7;
$L__BB4_9:
	add.s32 	%r38, %r44, 1;
	mul.rn.f32 	%f14, %f29, %f29;
	and.b32  	%r39, %r44, 1;
	setp.eq.b32 	%p8, %r39, 1;
	selp.f32 	%f15, %f29, 0f3F800000, %p8;
	fma.rn.f32 	%f16, %f14, %f15, 0f00000000;
	fma.rn.f32 	%f17, %f14, 0f37CBAC00, 0fBAB607ED;
	selp.f32 	%f18, 0fB94D4153, %f17, %p8;
	selp.f32 	%f19, 0f3C0885E4, 0f3D2AAABB, %p8;
	fma.rn.f32 	%f20, %f18, %f14, %f19;
	selp.f32 	%f21, 0fBE2AAAA8, 0fBEFFFFFF, %p8;
	fma.rn.f32 	%f22, %f20, %f14, %f21;
	fma.rn.f32 	%f23, %f22, %f16, %f15;
	and.b32  	%r40, %r38, 2;
	setp.eq.s32 	%p9, %r40, 0;
	mov.f32 	%f24, 0f00000000;
	sub.f32 	%f25, %f24, %f23;
	selp.f32 	%f26, %f23, %f25, %p9;
	cvta.to.global.u64 	%rd26, %rd12;
	ld.global.f32 	%f27, [%rd26];
	mul.f32 	%f28, %f27, %f26;
	cvta.to.global.u64 	%rd27, %rd10;
	add.s64 	%rd29, %rd27, %rd16;
	st.global.f32 	[%rd29], %f28;
$L__BB4_10:
	ret;

}
	// .globl	cos_f32
.visible .entry cos_f32(
	.param .u64 .ptr .align 1 cos_f32_param_0,
	.param .u64 .ptr .align 1 cos_f32_param_1,
	.param .u64 cos_f32_param_2
)
{
	.local .align 4 .b8 	__local_depot5[28];
	.reg .b64 	%SP;
	.reg .b64 	%SPL;
	.reg .pred 	%p<10>;
	.reg .b32 	%r<45>;
	.reg .b32 	%f<28>;
	.reg .b64 	%rd<31>;
	.reg .b64 	%fd<3>;

	mov.u64 	%SPL, __local_depot5;
	ld.param.u64 	%rd10, [cos_f32_param_0];
	ld.param.u64 	%rd11, [cos_f32_param_1];
	ld.param.u64 	%rd12, [cos_f32_param_2];
	add.u64 	%rd1, %SPL, 0;
	mov.u32 	%r15, %ctaid.x;
	mov.u32 	%r16, %ntid.x;
	mov.u32 	%r17, %tid.x;
	mad.lo.s32 	%r18, %r15, %r16, %r17;
	cvt.s64.s32 	%rd2, %r18;
	setp.le.u64 	%p1, %rd12, %rd2;
	@%p1 bra 	$L__BB5_10;
	cvta.to.global.u64 	%rd14, %rd11;
	shl.b64 	%rd15, %rd2, 2;
	add.s64 	%rd16, %rd14, %rd15;
	ld.global.f32 	%f1, [%rd16];
	mul.f32 	%f7, %f1, 0f3F22F983;
	cvt.rni.s32.f32 	%r44, %f7;
	cvt.rn.f32.s32 	%f8, %r44;
	fma.rn.f32 	%f9, %f8, 0fBFC90FDA, %f1;
	fma.rn.f32 	%f10, %f8, 0fB3A22168, %f9;
	fma.rn.f32 	%f27, %f8, 0fA7C234C5, %f10;
	abs.f32 	%f3, %f1;
	setp.ltu.f32 	%p2, %f3, 0f47CE4780;
	@%p2 bra 	$L__BB5_9;
	setp.neu.f32 	%p3, %f3, 0f7F800000;
	@%p3 bra 	$L__BB5_4;
	mov.f32 	%f13, 0f00000000;
	mul.rn.f32 	%f27, %f1, %f13;
	mov.b32 	%r44, 0;
	bra.uni 	$L__BB5_9;
$L__BB5_4:
	mov.b32 	%r2, %f1;
	shl.b32 	%r20, %r2, 8;
	or.b32  	%r3, %r20, -2147483648;
	mov.b64 	%rd30, 0;
	mov.b32 	%r41, 0;
	mov.u64 	%rd28, __cudart_i2opi_f;
	mov.u64 	%rd29, %rd1;
$L__BB5_5:
	.pragma "nounroll";
	ld.global.nc.u32 	%r21, [%rd28];
	mad.wide.u32 	%rd19, %r21, %r3, %rd30;
	shr.u64 	%rd30, %rd19, 32;
	st.local.u32 	[%rd29], %rd19;
	add.s32 	%r41, %r41, 1;
	add.s64 	%rd29, %rd29, 4;
	add.s64 	%rd28, %rd28, 4;
	setp.ne.s32 	%p4, %r41, 6;
	@%p4 bra 	$L__BB5_5;
	shr.u32 	%r22, %r2, 23;
	st.local.u32 	[%rd1+24], %rd30;
	and.b32  	%r6, %r22, 31;
	and.b32  	%r23, %r22, 224;
	add.s32 	%r24, %r23, -128;
	shr.u32 	%r25, %r24, 5;
	mul.wide.u32 	%rd20, %r25, 4;
	sub.s64 	%rd9, %rd1, %rd20;
	ld.local.u32 	%r42, [%rd9+24];
	ld.local.u32 	%r43, [%rd9+20];
	setp.eq.s32 	%p5, %r6, 0;
	@%p5 bra 	$L__BB5_8;
	shf.l.wrap.b32 	%r42, %r43, %r42, %r6;
	ld.local.u32 	%r26, [%rd9+16];
	shf.l.wrap.b32 	%r43, %r26, %r43, %r6;
$L__BB5_8:
	shr.u32 	%r27, %r42, 30;
	shf.l.wrap.b32 	%r28, %r43, %r42, 2;
	shl.b32 	%r29, %r43, 2;
	shr.u32 	%r30, %r28, 31;
	add.s32 	%r31, %r30, %r27;
	neg.s32 	%r32, %r31;
	setp.lt.s32 	%p6, %r2, 0;
	selp.b32 	%r44, %r32, %r31, %p6;
	xor.b32  	%r33, %r28, %r2;
	shr.s32 	%r34, %r28, 31;
	xor.b32  	%r35, %r34, %r28;
	xor.b32  	%r36, %r34, %r29;
	cvt.u64.u32 	%rd21, %r35;
	shl.b64 	%rd22, %rd21, 32;
	cvt.u64.u32 	%rd23, %r36;
	or.b64  	%rd24, %rd22, %rd23;
	cvt.rn.f64.s64 	%fd1, %rd24;
	mul.f64 	%fd2, %fd1, 0d3BF921FB54442D19;
	cvt.rn.f32.f64 	%f11, %fd2;
	neg.f32 	%f12, %f11;
	setp.lt.s32 	%p7, %r33, 0;
	selp.f32 	%f27, %f12, %f11, %p7;
$L__BB5_9:
	add.s32 	%r38, %r44, 1;
	mul.rn.f32 	%f14, %f27, %f27;
	and.b32  	%r39, %r44, 1;
	setp.eq.b32 	%p8, %r39, 1;
	selp.f32 	%f15, %f27, 0f3F800000, %p8;
	fma.rn.f32 	%f16, %f14, %f15, 0f00000000;
	fma.rn.f32 	%f17, %f14, 0f37CBAC00, 0fBAB607ED;
	selp.f32 	%f18, 0fB94D4153, %f17, %p8;
	selp.f32 	%f19, 0f3C0885E4, 0f3D2AAABB, %p8;
	fma.rn.f32 	%f20, %f18, %f14, %f19;
	selp.f32 	%f21, 0fBE2AAAA8, 0fBEFFFFFF, %p8;
	fma.rn.f32 	%f22, %f20, %f14, %f21;
	fma.rn.f32 	%f23, %f22, %f16, %f15;
	and.b32  	%r40, %r38, 2;
	setp.eq.s32 	%p9, %r40, 0;
	mov.f32 	%f24, 0f00000000;
	sub.f32 	%f25, %f24, %f23;
	selp.f32 	%f26, %f23, %f25, %p9;
	cvta.to.global.u64 	%rd25, %rd10;
	add.s64 	%rd27, %rd25, %rd15;
	st.global.f32 	[%rd27], %f26;
$L__BB5_10:
	ret;

}


// ===== COMPILED SASS (sm_100) =====

	.target	sm_100

	.elftype	@"ET_EXEC"


//--------------------- .note.nv.tkinfo           --------------------------
	.section	.note.nv.tkinfo,"",@"SHT_NOTE"
	.sectionflags	@"SHF_NOTE_NV_TKINFO"
	.tkinfo
        /*0018*/ 	.word	0x00000002
        /*0030*/ 	.string	""
        /*0030*/ 	.string	"ptxas"
        /*0030*/ 	.string	"Cuda compilation tools, release 13.0, V13.0.88"
        /*0030*/ 	.string	"Build cuda_13.0.r13.0/compiler.36424714_0"
        /*0030*/ 	.string	"-arch sm_100 -m 64 "



//--------------------- .note.nv.cuinfo           --------------------------
	.section	.note.nv.cuinfo,"",@"SHT_NOTE"
	.sectionflags	@"SHF_NOTE_NV_CUINFO"
        /*0018*/ 	.short	0x0002
        /*001a*/ 	.short	0x0064
        /*001c*/ 	.short	0x0082
	.zero		2


//--------------------- .nv.info                  --------------------------
	.section	.nv.info,"",@"SHT_CUDA_INFO"
	.align	4


	//----- nvinfo : EIATTR_REGCOUNT
	.align		4
        /*0000*/ 	.byte	0x04, 0x2f
        /*0002*/ 	.short	(.L_2 - .L_1)
	.align		4
.L_1:
        /*0004*/ 	.word	index@(division_with_scale_f32)
        /*0008*/ 	.word	0x00000011


	//----- nvinfo : EIATTR_FRAME_SIZE
	.align		4
.L_2:
        /*000c*/ 	.byte	0x04, 0x11
        /*000e*/ 	.short	(.L_4 - .L_3)
	.align		4
.L_3:
        /*0010*/ 	.word	index@($__internal_1_$__cuda_sm3x_div_rn_noftz_f32_slowpath)
        /*0014*/ 	.word	0x00000000


	//----- nvinfo : EIATTR_FRAME_SIZE
	.align		4
.L_4:
        /*0018*/ 	.byte	0x04, 0x11
        /*001a*/ 	.short	(.L_6 - .L_5)
	.align		4
.L_5:
        /*001c*/ 	.word	index@(division_with_scale_f32)
        /*0020*/ 	.word	0x00000000


	//----- nvinfo : EIATTR_REGCOUNT
	.align		4
.L_6:
        /*0024*/ 	.byte	0x04, 0x2f
        /*0026*/ 	.short	(.L_8 - .L_7)
	.align		4
.L_7:
        /*0028*/ 	.word	index@(division_f32)
        /*002c*/ 	.word	0x00000010


	//----- nvinfo : EIATTR_FRAME_SIZE
	.align		4
.L_8:
        /*0030*/ 	.byte	0x04, 0x11
        /*0032*/ 	.short	(.L_10 - .L_9)
	.align		4
.L_9:
        /*0034*/ 	.word	index@($__internal_0_$__cuda_sm3x_div_rn_noftz_f32_slowpath)
        /*0038*/ 	.word	0x00000000


	//----- nvinfo : EIATTR_FRAME_SIZE
	.align		4
.L_10:
        /*003c*/ 	.byte	0x04, 0x11
        /*003e*/ 	.short	(.L_12 - .L_11)
	.align		4
.L_11:
        /*0040*/ 	.word	index@(division_f32)
        /*0044*/ 	.word	0x00000000


	//----- nvinfo : EIATTR_REGCOUNT
	.align		4
.L_12:
        /*0048*/ 	.byte	0x04, 0x2f
        /*004a*/ 	.short	(.L_14 - .L_13)
	.align		4
.L_13:
        /*004c*/ 	.word	index@(sin_with_scale_f32)
        /*0050*/ 	.word	0x00000013


	//----- nvinfo : EIATTR_FRAME_SIZE
	.align		4
.L_14:
        /*0054*/ 	.byte	0x04, 0x11
        /*0056*/ 	.short	(.L_16 - .L_15)
	.align		4
.L_15:
        /*0058*/ 	.word	index@(sin_with_scale_f32)
        /*005c*/ 	.word	0x00000000


	//----- nvinfo : EIATTR_REGCOUNT
	.align		4
.L_16:
        /*0060*/ 	.byte	0x04, 0x2f
        /*0062*/ 	.short	(.L_18 - .L_17)
	.align		4
.L_17:
        /*0064*/ 	.word	index@(sin_f32)
        /*0068*/ 	.word	0x00000013


	//----- nvinfo : EIATTR_FRAME_SIZE
	.align		4
.L_18:
        /*006c*/ 	.byte	0x04, 0x11
        /*006e*/ 	.short	(.L_20 - .L_19)
	.align		4
.L_19:
        /*0070*/ 	.word	index@(sin_f32)
        /*0074*/ 	.word	0x00000000


	//----- nvinfo : EIATTR_REGCOUNT
	.align		4
.L_20:
        /*0078*/ 	.byte	0x04, 0x2f
        /*007a*/ 	.short	(.L_22 - .L_21)
	.align		4
.L_21:
        /*007c*/ 	.word	index@(cos_with_scale_f32)
        /*0080*/ 	.word	0x00000013


	//----- nvinfo : EIATTR_FRAME_SIZE
	.align		4
.L_22:
        /*0084*/ 	.byte	0x04, 0x11
        /*0086*/ 	.short	(.L_24 - .L_23)
	.align		4
.L_23:
        /*0088*/ 	.word	index@(cos_with_scale_f32)
        /*008c*/ 	.word	0x00000000


	//----- nvinfo : EIATTR_REGCOUNT
	.align		4
.L_24:
        /*0090*/ 	.byte	0x04, 0x2f
        /*0092*/ 	.short	(.L_26 - .L_25)
	.align		4
.L_25:
        /*0094*/ 	.word	index@(cos_f32)
        /*0098*/ 	.word	0x00000013


	//----- nvinfo : EIATTR_FRAME_SIZE
	.align		4
.L_26:
        /*009c*/ 	.byte	0x04, 0x11
        /*009e*/ 	.short	(.L_28 - .L_27)
	.align		4
.L_27:
        /*00a0*/ 	.word	index@(cos_f32)
        /*00a4*/ 	.word	0x00000000


	//----- nvinfo : EIATTR_MIN_STACK_SIZE
	.align		4
.L_28:
        /*00a8*/ 	.byte	0x04, 0x12
        /*00aa*/ 	.short	(.L_30 - .L_29)
	.align		4
.L_29:
        /*00ac*/ 	.word	index@(cos_f32)
        /*00b0*/ 	.word	0x00000000


	//----- nvinfo : EIATTR_MIN_STACK_SIZE
	.align		4
.L_30:
        /*00b4*/ 	.byte	0x04, 0x12
        /*00b6*/ 	.short	(.L_32 - .L_31)
	.align		4
.L_31:
        /*00b8*/ 	.word	index@(cos_with_scale_f32)
        /*00bc*/ 	.word	0x00000000


	//----- nvinfo : EIATTR_MIN_STACK_SIZE
	.align		4
.L_32:
        /*00c0*/ 	.byte	0x04, 0x12
        /*00c2*/ 	.short	(.L_34 - .L_33)
	.align		4
.L_33:
        /*00c4*/ 	.word	index@(sin_f32)
        /*00c8*/ 	.word	0x00000000


	//----- nvinfo : EIATTR_MIN_STACK_SIZE
	.align		4
.L_34:
        /*00cc*/ 	.byte	0x04, 0x12
        /*00ce*/ 	.short	(.L_36 - .L_35)
	.align		4
.L_35:
        /*00d0*/ 	.word	index@(sin_with_scale_f32)
        /*00d4*/ 	.word	0x00000000


	//----- nvinfo : EIATTR_MIN_STACK_SIZE
	.align		4
.L_36:
        /*00d8*/ 	.byte	0x04, 0x12
        /*00da*/ 	.short	(.L_38 - .L_37)
	.align		4
.L_37:
        /*00dc*/ 	.word	index@(division_f32)
        /*00e0*/ 	.word	0x00000000


	//----- nvinfo : EIATTR_MIN_STACK_SIZE
	.align		4
.L_38:
        /*00e4*/ 	.byte	0x04, 0x12
        /*00e6*/ 	.short	(.L_40 - .L_39)
	.align		4
.L_39:
        /*00e8*/ 	.word	index@(division_with_scale_f32)
        /*00ec*/ 	.word	0x00000000
.L_40:


//--------------------- .nv.compat                --------------------------
	.section	.nv.compat,"",@"SHT_CUDA_COMPAT_INFO"
	.align	4
        /*0000*/ 	.byte	0x02, 0x09, 0x00, 0x00, 0x02, 0x02, 0x01, 0x00, 0x02, 0x05, 0x05, 0x00, 0x03, 0x07, 0x01, 0x01
        /*0010*/ 	.byte	0x02, 0x03, 0x00, 0x00, 0x02, 0x06, 0x01, 0x00, 0x04, 0x0b, 0x08, 0x00, 0x01, 0x00, 0x00, 0x00
        /*0020*/ 	.byte	0x00, 0x00, 0x00, 0x00


//--------------------- .nv.info.cos_f32          --------------------------
	.section	.nv.info.cos_f32,"",@"SHT_CUDA_INFO"
	.sectionflags	@""
	.align	4


	//----- nvinfo : EIATTR_CUDA_API_VERSION
	.align		4
        /*0000*/ 	.byte	0x04, 0x37
        /*0002*/ 	.short	(.L_42 - .L_41)
.L_41:
        /*0004*/ 	.word	0x00000082


	//----- nvinfo : EIATTR_KPARAM_INFO
	.align		4
.L_42:
        /*0008*/ 	.byte	0x04, 0x17
        /*000a*/ 	.short	(.L_44 - .L_43)
.L_43:
        /*000c*/ 	.word	0x00000000
        /*0010*/ 	.short	0x0002
        /*0012*/ 	.short	0x0010
        /*0014*/ 	.byte	0x00, 0xf0, 0x21, 0x00


	//----- nvinfo : EIATTR_KPARAM_INFO
	.align		4
.L_44:
        /*0018*/ 	.byte	0x04, 0x17
        /*001a*/ 	.short	(.L_46 - .L_45)
.L_45:
        /*001c*/ 	.word	0x00000000
        /*0020*/ 	.short	0x0001
        /*0022*/ 	.short	0x0008
        /*0024*/ 	.byte	0x00, 0xf5, 0x21, 0x00


	//----- nvinfo : EIATTR_KPARAM_INFO
	.align		4
.L_46:
        /*0028*/ 	.byte	0x04, 0x17
        /*002a*/ 	.short	(.L_48 - .L_47)
.L_47:
        /*002c*/ 	.word	0x00000000
        /*0030*/ 	.short	0x0000
        /*0032*/ 	.short	0x0000
        /*0034*/ 	.byte	0x00, 0xf5, 0x21, 0x00


	//----- nvinfo : EIATTR_SPARSE_MMA_MASK
	.align		4
.L_48:
        /*0038*/ 	.byte	0x03, 0x50
        /*003a*/ 	.short	0x0000


	//----- nvinfo : EIATTR_MAXREG_COUNT
	.align		4
        /*003c*/ 	.byte	0x03, 0x1b
        /*003e*/ 	.short	0x00ff


	//----- nvinfo : EIATTR_MERCURY_ISA_VERSION
	.align		4
        /*0040*/ 	.byte	0x03, 0x5f
        /*0042*/ 	.short	0x0101


	//----- nvinfo : EIATTR_VRC_CTA_INIT_COUNT
	.align		4
        /*0044*/ 	.byte	0x02, 0x4a
	.zero		1
	.zero		1


	//----- nvinfo : EIATTR_EXIT_INSTR_OFFSETS
	.align		4
        /*0048*/ 	.byte	0x04, 0x1c
        /*004a*/ 	.short	(.L_50 - .L_49)


	//   ....[0]....
.L_49:
        /*004c*/ 	.word	0x00000090


	//   ....[1]....
        /*0050*/ 	.word	0x00000910


	//----- nvinfo : EIATTR_CRS_STACK_SIZE
	.align		4
.L_50:
        /*0054*/ 	.byte	0x04, 0x1e
        /*0056*/ 	.short	(.L_52 - .L_51)
.L_51:
        /*0058*/ 	.word	0x00000000


	//----- nvinfo : EIATTR_CBANK_PARAM_SIZE
	.align		4
.L_52:
        /*005c*/ 	.byte	0x03, 0x19
        /*005e*/ 	.short	0x0018


	//----- nvinfo : EIATTR_PARAM_CBANK
	.align		4
        /*0060*/ 	.byte	0x04, 0x0a
        /*0062*/ 	.short	(.L_54 - .L_53)
	.align		4
.L_53:
        /*0064*/ 	.word	index@(.nv.constant0.cos_f32)
        /*0068*/ 	.short	0x0380
        /*006a*/ 	.short	0x0018


	//----- nvinfo : EIATTR_SW_WAR
	.align		4
.L_54:
        /*006c*/ 	.byte	0x04, 0x36
        /*006e*/ 	.short	(.L_56 - .L_55)
.L_55:
        /*0070*/ 	.word	0x00000008
.L_56:


//--------------------- .nv.info.cos_with_scale_f32 --------------------------
	.section	.nv.info.cos_with_scale_f32,"",@"SHT_CUDA_INFO"
	.sectionflags	@""
	.align	4


	//----- nvinfo : EIATTR_CUDA_API_VERSION
	.align		4
        /*0000*/ 	.byte	0x04, 0x37
        /*0002*/ 	.short	(.L_58 - .L_57)
.L_57:
        /*0004*/ 	.word	0x00000082


	//----- nvinfo : EIATTR_KPARAM_INFO
	.align		4
.L_58:
        /*0008*/ 	.byte	0x04, 0x17
        /*000a*/ 	.short	(.L_60 - .L_59)
.L_59:
        /*000c*/ 	.word	0x00000000
        /*0010*/ 	.short	0x0003
        /*0012*/ 	.short	0x0018
        /*0014*/ 	.byte	0x00, 0xf0, 0x21, 0x00


	//----- nvinfo : EIATTR_KPARAM_INFO
	.align		4
.L_60:
        /*0018*/ 	.byte	0x04, 0x17
        /*001a*/ 	.short	(.L_62 - .L_61)
.L_61:
        /*001c*/ 	.word	0x00000000
        /*0020*/ 	.short	0x0002
        /*0022*/ 	.short	0x0010
        /*0024*/ 	.byte	0x00, 0xf5, 0x21, 0x00


	//----- nvinfo : EIATTR_KPARAM_INFO
	.align		4
.L_62:
        /*0028*/ 	.byte	0x04, 0x17
        /*002a*/ 	.short	(.L_64 - .L_63)
.L_63:
        /*002c*/ 	.word	0x00000000
        /*0030*/ 	.short	0x0001
        /*0032*/ 	.short	0x0008
        /*0034*/ 	.byte	0x00, 0xf5, 0x21, 0x00


	//----- nvinfo : EIATTR_KPARAM_INFO
	.align		4
.L_64:
        /*0038*/ 	.byte	0x04, 0x17
        /*003a*/ 	.short	(.L_66 - .L_65)
.L_65:
        /*003c*/ 	.word	0x00000000
        /*0040*/ 	.short	0x0000
        /*0042*/ 	.short	0x0000
        /*0044*/ 	.byte	0x00, 0xf5, 0x21, 0x00


	//----- nvinfo : EIATTR_SPARSE_MMA_MASK
	.align		4
.L_66:
        /*0048*/ 	.byte	0x03, 0x50
        /*004a*/ 	.short	0x0000


	//----- nvinfo : EIATTR_MAXREG_COUNT
	.align		4
        /*004c*/ 	.byte	0x03, 0x1b
        /*004e*/ 	.short	0x00ff


	//----- nvinfo : EIATTR_MERCURY_ISA_VERSION
	.align		4
        /*0050*/ 	.byte	0x03, 0x5f
        /*0052*/ 	.short	0x0101


	//----- nvinfo : EIATTR_VRC_CTA_INIT_COUNT
	.align		4
        /*0054*/ 	.byte	0x02, 0x4a
	.zero		1
	.zero		1


	//----- nvinfo : EIATTR_EXIT_INSTR_OFFSETS
	.align		4
        /*0058*/ 	.byte	0x04, 0x1c
        /*005a*/ 	.short	(.L_68 - .L_67)


	//   ....[0]....
.L_67:
        /*005c*/ 	.word	0x00000090


	//   ....[1]....
        /*0060*/ 	.word	0x00000940


	//----- nvinfo : EIATTR_CRS_STACK_SIZE
	.align		4
.L_68:
        /*0064*/ 	.byte	0x04, 0x1e
        /*0066*/ 	.short	(.L_70 - .L_69)
.L_69:
        /*0068*/ 	.word	0x00000000


	//----- nvinfo : EIATTR_CBANK_PARAM_SIZE
	.align		4
.L_70:
        /*006c*/ 	.byte	0x03, 0x19
        /*006e*/ 	.short	0x0020


	//----- nvinfo : EIATTR_PARAM_CBANK
	.align		4
        /*0070*/ 	.byte	0x04, 0x0a
        /*0072*/ 	.short	(.L_72 - .L_71)
	.align		4
.L_71:
        /*0074*/ 	.word	index@(.nv.constant0.cos_with_scale_f32)
        /*0078*/ 	.short	0x0380
        /*007a*/ 	.short	0x0020


	//----- nvinfo : EIATTR_SW_WAR
	.align		4
.L_72:
        /*007c*/ 	.byte	0x04, 0x36
        /*007e*/ 	.short	(.L_74 - .L_73)
.L_73:
        /*0080*/ 	.word	0x00000008
.L_74:


//--------------------- .nv.info.sin_f32          --------------------------
	.section	.nv.info.sin_f32,"",@"SHT_CUDA_INFO"
	.sectionflags	@""
	.align	4


	//----- nvinfo : EIATTR_CUDA_API_VERSION
	.align		4
        /*0000*/ 	.byte	0x04, 0x37
        /*0002*/ 	.short	(.L_76 - .L_75)
.L_75:
        /*0004*/ 	.word	0x00000082


	//----- nvinfo : EIATTR_KPARAM_INFO
	.align		4
.L_76:
        /*0008*/ 	.byte	0x04, 0x17
        /*000a*/ 	.short	(.L_78 - .L_77)
.L_77:
        /*000c*/ 	.word	0x00000000
        /*0010*/ 	.short	0x0002
        /*0012*/ 	.short	0x0010
        /*0014*/ 	.byte	0x00, 0xf0, 0x21, 0x00


	//----- nvinfo : EIATTR_KPARAM_INFO
	.align		4
.L_78:
        /*0018*/ 	.byte	0x04, 0x17
        /*001a*/ 	.short	(.L_80 - .L_79)
.L_79:
        /*001c*/ 	.word	0x00000000
        /*0020*/ 	.short	0x0001
        /*0022*/ 	.short	0x0008
        /*0024*/ 	.byte	0x00, 0xf5, 0x21, 0x00


	//----- nvinfo : EIATTR_KPARAM_INFO
	.align		4
.L_80:
        /*0028*/ 	.byte	0x04, 0x17
        /*002a*/ 	.short	(.L_82 - .L_81)
.L_81:
        /*002c*/ 	.word	0x00000000
        /*0030*/ 	.short	0x0000
        /*0032*/ 	.short	0x0000
        /*0034*/ 	.byte	0x00, 0xf5, 0x21, 0x00


	//----- nvinfo : EIATTR_SPARSE_MMA_MASK
	.align		4
.L_82:
        /*0038*/ 	.byte	0x03, 0x50
        /*003a*/ 	.short	0x0000


	//----- nvinfo : EIATTR_MAXREG_COUNT
	.align		4
        /*003c*/ 	.byte	0x03, 0x1b
        /*003e*/ 	.short	0x00ff


	//----- nvinfo : EIATTR_MERCURY_ISA_VERSION
	.align		4
        /*0040*/ 	.byte	0x03, 0x5f
        /*0042*/ 	.short	0x0101


	//----- nvinfo : EIATTR_VRC_CTA_INIT_COUNT
	.align		4
        /*0044*/ 	.byte	0x02, 0x4a
	.zero		1
	.zero		1


	//----- nvinfo : EIATTR_EXIT_INSTR_OFFSETS
	.align		4
        /*0048*/ 	.byte	0x04, 0x1c
        /*004a*/ 	.short	(.L_84 - .L_83)


	//   ....[0]....
.L_83:
        /*004c*/ 	.word	0x00000090


	//   ....[1]....
        /*0050*/ 	.word	0x00000900


	//----- nvinfo : EIATTR_CRS_STACK_SIZE
	.align		4
.L_84:
        /*0054*/ 	.byte	0x04, 0x1e
        /*0056*/ 	.short	(.L_86 - .L_85)
.L_85:
        /*0058*/ 	.word	0x00000000


	//----- nvinfo : EIATTR_CBANK_PARAM_SIZE
	.align		4
.L_86:
        /*005c*/ 	.byte	0x03, 0x19
        /*005e*/ 	.short	0x0018


	//----- nvinfo : EIATTR_PARAM_CBANK
	.align		4
        /*0060*/ 	.byte	0x04, 0x0a
        /*0062*/ 	.short	(.L_88 - .L_87)
	.align		4
.L_87:
        /*0064*/ 	.word	index@(.nv.constant0.sin_f32)
        /*0068*/ 	.short	0x0380
        /*006a*/ 	.short	0x0018


	//----- nvinfo : EIATTR_SW_WAR
	.align		4
.L_88:
        /*006c*/ 	.byte	0x04, 0x36
        /*006e*/ 	.short	(.L_90 - .L_89)
.L_89:
        /*0070*/ 	.word	0x00000008
.L_90:


//--------------------- .nv.info.sin_with_scale_f32 --------------------------
	.section	.nv.info.sin_with_scale_f32,"",@"SHT_CUDA_INFO"
	.sectionflags	@""
	.align	4


	//----- nvinfo : EIATTR_CUDA_API_VERSION
	.align		4
        /*0000*/ 	.byte	0x04, 0x37
        /*0002*/ 	.short	(.L_92 - .L_91)
.L_91:
        /*0004*/ 	.word	0x00000082


	//----- nvinfo : EIATTR_KPARAM_INFO
	.align		4
.L_92:
        /*0008*/ 	.byte	0x04, 0x17
        /*000a*/ 	.short	(.L_94 - .L_93)
.L_93:
        /*000c*/ 	.word	0x00000000
        /*0010*/ 	.short	0x0003
        /*0012*/ 	.short	0x0018
        /*0014*/ 	.byte	0x00, 0xf0, 0x21, 0x00


	//----- nvinfo : EIATTR_KPARAM_INFO
	.align		4
.L_94:
        /*0018*/ 	.byte	0x04, 0x17
        /*001a*/ 	.short	(.L_96 - .L_95)
.L_95:
        /*001c*/ 	.word	0x00000000
        /*0020*/ 	.short	0x0002
        /*0022*/ 	.short	0x0010
        /*0024*/ 	.byte	0x00, 0xf5, 0x21, 0x00


	//----- nvinfo : EIATTR_KPARAM_INFO
	.align		4
.L_96:
        /*0028*/ 	.byte	0x04, 0x17
        /*002a*/ 	.short	(.L_98 - .L_97)
.L_97:
        /*002c*/ 	.word	0x00000000
        /*0030*/ 	.short	0x0001
        /*0032*/ 	.short	0x0008
        /*0034*/ 	.byte	0x00, 0xf5, 0x21, 0x00


	//----- nvinfo : EIATTR_KPARAM_INFO
	.align		4
.L_98:
        /*0038*/ 	.byte	0x04, 0x17
        /*003a*/ 	.short	(.L_100 - .L_99)
.L_99:
        /*003c*/ 	.word	0x00000000
        /*0040*/ 	.short	0x0000
        /*0042*/ 	.short	0x0000
        /*0044*/ 	.byte	0x00, 0xf5, 0x21, 0x00


	//----- nvinfo : EIATTR_SPARSE_MMA_MASK
	.align		4
.L_100:
        /*0048*/ 	.byte	0x03, 0x50
        /*004a*/ 	.short	0x0000


	//----- nvinfo : EIATTR_MAXREG_COUNT
	.align		4
        /*004c*/ 	.byte	0x03, 0x1b
        /*004e*/ 	.short	0x00ff


	//----- nvinfo : EIATTR_MERCURY_ISA_VERSION
	.align		4
        /*0050*/ 	.byte	0x03, 0x5f
        /*0052*/ 	.short	0x0101


	//----- nvinfo : EIATTR_VRC_CTA_INIT_COUNT
	.align		4
        /*0054*/ 	.byte	0x02, 0x4a
	.zero		1
	.zero		1


	//----- nvinfo : EIATTR_EXIT_INSTR_OFFSETS
	.align		4
        /*0058*/ 	.byte	0x04, 0x1c
        /*005a*/ 	.short	(.L_102 - .L_101)


	//   ....[0]....
.L_101:
        /*005c*/ 	.word	0x00000090


	//   ....[1]....
        /*0060*/ 	.word	0x00000930


	//----- nvinfo : EIATTR_CRS_STACK_SIZE
	.align		4
.L_102:
        /*0064*/ 	.byte	0x04, 0x1e
        /*0066*/ 	.short	(.L_104 - .L_103)
.L_103:
        /*0068*/ 	.word	0x00000000


	//----- nvinfo : EIATTR_CBANK_PARAM_SIZE
	.align		4
.L_104:
        /*006c*/ 	.byte	0x03, 0x19
        /*006e*/ 	.short	0x0020


	//----- nvinfo : EIATTR_PARAM_CBANK
	.align		4
        /*0070*/ 	.byte	0x04, 0x0a
        /*0072*/ 	.short	(.L_106 - .L_105)
	.align		4
.L_105:
        /*0074*/ 	.word	index@(.nv.constant0.sin_with_scale_f32)
        /*0078*/ 	.short	0x0380
        /*007a*/ 	.short	0x0020


	//----- nvinfo : EIATTR_SW_WAR
	.align		4
.L_106:
        /*007c*/ 	.byte	0x04, 0x36
        /*007e*/ 	.short	(.L_108 - .L_107)
.L_107:
        /*0080*/ 	.word	0x00000008
.L_108:


//--------------------- .nv.info.division_f32     --------------------------
	.section	.nv.info.division_f32,"",@"SHT_CUDA_INFO"
	.sectionflags	@""
	.align	4


	//----- nvinfo : EIATTR_CUDA_API_VERSION
	.align		4
        /*0000*/ 	.byte	0x04, 0x37
        /*0002*/ 	.short	(.L_110 - .L_109)
.L_109:
        /*0004*/ 	.word	0x00000082


	//----- nvinfo : EIATTR_KPARAM_INFO
	.align		4
.L_110:
        /*0008*/ 	.byte	0x04, 0x17
        /*000a*/ 	.short	(.L_112 - .L_111)
.L_111:
        /*000c*/ 	.word	0x00000000
        /*0010*/ 	.short	0x0003
        /*0012*/ 	.short	0x0018
        /*0014*/ 	.byte	0x00, 0xf0, 0x21, 0x00


	//----- nvinfo : EIATTR_KPARAM_INFO
	.align		4
.L_112:
        /*0018*/ 	.byte	0x04, 0x17
        /*001a*/ 	.short	(.L_114 - .L_113)
.L_113:
        /*001c*/ 	.word	0x00000000
        /*0020*/ 	.short	0x0002
        /*0022*/ 	.short	0x0010
        /*0024*/ 	.byte	0x00, 0xf5, 0x21, 0x00


	//----- nvinfo : EIATTR_KPARAM_INFO
	.align		4
.L_114:
        /*0028*/ 	.byte	0x04, 0x17
        /*002a*/ 	.short	(.L_116 - .L_115)
.L_115:
        /*002c*/ 	.word	0x00000000
        /*0030*/ 	.short	0x0001
        /*0032*/ 	.short	0x0008
        /*0034*/ 	.byte	0x00, 0xf5, 0x21, 0x00


	//----- nvinfo : EIATTR_KPARAM_INFO
	.align		4
.L_116:
        /*0038*/ 	.byte	0x04, 0x17
        /*003a*/ 	.short	(.L_118 - .L_117)
.L_117:
        /*003c*/ 	.word	0x00000000
        /*0040*/ 	.short	0x0000
        /*0042*/ 	.short	0x0000
        /*0044*/ 	.byte	0x00, 0xf5, 0x21, 0x00


	//----- nvinfo : EIATTR_SPARSE_MMA_MASK
	.align		4
.L_118:
        /*0048*/ 	.byte	0x03, 0x50
        /*004a*/ 	.short	0x0000


	//----- nvinfo : EIATTR_MAXREG_COUNT
	.align		4
        /*004c*/ 	.byte	0x03, 0x1b
        /*004e*/ 	.short	0x00ff


	//----- nvinfo : EIATTR_MERCURY_ISA_VERSION
	.align		4
        /*0050*/ 	.byte	0x03, 0x5f
        /*0052*/ 	.short	0x0101


	//----- nvinfo : EIATTR_VRC_CTA_INIT_COUNT
	.align		4
        /*0054*/ 	.byte	0x02, 0x4a
	.zero		1
	.zero		1


	//----- nvinfo : EIATTR_EXIT_INSTR_OFFSETS
	.align		4
        /*0058*/ 	.byte	0x04, 0x1c
        /*005a*/ 	.short	(.L_120 - .L_119)


	//   ....[0]....
.L_119:
        /*005c*/ 	.word	0x00000090


	//   ....[1]....
        /*0060*/ 	.word	0x00000260


	//----- nvinfo : EIATTR_CRS_STACK_SIZE
	.align		4
.L_120:
        /*0064*/ 	.byte	0x04, 0x1e
        /*0066*/ 	.short	(.L_122 - .L_121)
.L_121:
        /*0068*/ 	.word	0x00000000


	//----- nvinfo : EIATTR_CBANK_PARAM_SIZE
	.align		4
.L_122:
        /*006c*/ 	.byte	0x03, 0x19
        /*006e*/ 	.short	0x0020


	//----- nvinfo : EIATTR_PARAM_CBANK
	.align		4
        /*0070*/ 	.byte	0x04, 0x0a
        /*0072*/ 	.short	(.L_124 - .L_123)
	.align		4
.L_123:
        /*0074*/ 	.word	index@(.nv.constant0.division_f32)
        /*0078*/ 	.short	0x0380
        /*007a*/ 	.short	0x0020


	//----- nvinfo : EIATTR_SW_WAR
	.align		4
.L_124:
        /*007c*/ 	.byte	0x04, 0x36
        /*007e*/ 	.short	(.L_126 - .L_125)
.L_125:
        /*0080*/ 	.word	0x00000008
.L_126:


//--------------------- .nv.info.division_with_scale_f32 --------------------------
	.section	.nv.info.division_with_scale_f32,"",@"SHT_CUDA_INFO"
	.sectionflags	@""
	.align	4


	//----- nvinfo : EIATTR_CUDA_API_VERSION
	.align		4
        /*0000*/ 	.byte	0x04, 0x37
        /*0002*/ 	.short	(.L_128 - .L_127)
.L_127:
        /*0004*/ 	.word	0x00000082


	//----- nvinfo : EIATTR_KPARAM_INFO
	.align		4
.L_128:
        /*0008*/ 	.byte	0x04, 0x17
        /*000a*/ 	.short	(.L_130 - .L_129)
.L_129:
        /*000c*/ 	.word	0x00000000
        /*0010*/ 	.short	0x0005
        /*0012*/ 	.short	0x0028
        /*0014*/ 	.byte	0x00, 0xf0, 0x21, 0x00


	//----- nvinfo : EIATTR_KPARAM_INFO
	.align		4
.L_130:
        /*0018*/ 	.byte	0x04, 0x17
        /*001a*/ 	.short	(.L_132 - .L_131)
.L_131:
        /*001c*/ 	.word	0x00000000
        /*0020*/ 	.short	0x0004
        /*0022*/ 	.short	0x0020
        /*0024*/ 	.byte	0x00, 0xf5, 0x21, 0x00


	//----- nvinfo : EIATTR_KPARAM_INFO
	.align		4
.L_132:
        /*0028*/ 	.byte	0x04, 0x17
        /*002a*/ 	.short	(.L_134 - .L_133)
.L_133:
        /*002c*/ 	.word	0x00000000
        /*0030*/ 	.short	0x0003
        /*0032*/ 	.short	0x0018
        /*0034*/ 	.byte	0x00, 0xf5, 0x21, 0x00


	//----- nvinfo : EIATTR_KPARAM_INFO
	.align		4
.L_134:
        /*0038*/ 	.byte	0x04, 0x17
        /*003a*/ 	.short	(.L_136 - .L_135)
.L_135:
        /*003c*/ 	.word	0x00000000
        /*0040*/ 	.short	0x0002
        /*0042*/ 	.short	0x0010
        /*0044*/ 	.byte	0x00, 0xf5, 0x21, 0x00


	//----- nvinfo : EIATTR_KPARAM_INFO
	.align		4
.L_136:
        /*0048*/ 	.byte	0x04, 0x17
        /*004a*/ 	.short	(.L_138 - .L_137)
.L_137:
        /*004c*/ 	.word	0x00000000
        /*0050*/ 	.short	0x0001
        /*0052*/ 	.short	0x0008
        /*0054*/ 	.byte	0x00, 0xf5, 0x21, 0x00


	//----- nvinfo : EIATTR_KPARAM_INFO
	.align		4
.L_138:
        /*0058*/ 	.byte	0x04, 0x17
        /*005a*/ 	.short	(.L_140 - .L_139)
.L_139:
        /*005c*/ 	.word	0x00000000
        /*0060*/ 	.short	0x0000
        /*0062*/ 	.short	0x0000
        /*0064*/ 	.byte	0x00, 0xf5, 0x21, 0x00


	//----- nvinfo : EIATTR_SPARSE_MMA_MASK
	.align		4
.L_140:
        /*0068*/ 	.byte	0x03, 0x50
        /*006a*/ 	.short	0x0000


	//----- nvinfo : EIATTR_MAXREG_COUNT
	.align		4
        /*006c*/ 	.byte	0x03, 0x1b
        /*006e*/ 	.short	0x00ff


	//----- nvinfo : EIATTR_MERCURY_ISA_VERSION
	.align		4
        /*0070*/ 	.byte	0x03, 0x5f
        /*0072*/ 	.short	0x0101


	//----- nvinfo : EIATTR_VRC_CTA_INIT_COUNT
	.align		4
        /*0074*/ 	.byte	0x02, 0x4a
	.zero		1
	.zero		1


	//----- nvinfo : EIATTR_EXIT_INSTR_OFFSETS
	.align		4
        /*0078*/ 	.byte	0x04, 0x1c
        /*007a*/ 	.short	(.L_142 - .L_141)


	//   ....[0]....
.L_141:
        /*007c*/ 	.word	0x00000090


	//   ....[1]....
        /*0080*/ 	.word	0x00000360


	//----- nvinfo : EIATTR_CRS_STACK_SIZE
	.align		4
.L_142:
        /*0084*/ 	.byte	0x04, 0x1e
        /*0086*/ 	.short	(.L_144 - .L_143)
.L_143:
        /*0088*/ 	.word	0x00000000


	//----- nvinfo : EIATTR_CBANK_PARAM_SIZE
	.align		4
.L_144:
        /*008c*/ 	.byte	0x03, 0x19
        /*008e*/ 	.short	0x0030


	//----- nvinfo : EIATTR_PARAM_CBANK
	.align		4
        /*0090*/ 	.byte	0x04, 0x0a
        /*0092*/ 	.short	(.L_146 - .L_145)
	.align		4
.L_145:
        /*0094*/ 	.word	index@(.nv.constant0.division_with_scale_f32)
        /*0098*/ 	.short	0x0380
        /*009a*/ 	.short	0x0030


	//----- nvinfo : EIATTR_SW_WAR
	.align		4
.L_146:
        /*009c*/ 	.byte	0x04, 0x36
        /*009e*/ 	.short	(.L_148 - .L_147)
.L_147:
        /*00a0*/ 	.word	0x00000008
.L_148:


//--------------------- .nv.callgraph             --------------------------
	.section	.nv.callgraph,"",@"SHT_CUDA_CALLGRAPH"
	.align	4
	.sectionentsize	8
	.align		4
        /*0000*/ 	.word	0x00000000
	.align		4
        /*0004*/ 	.word	0xffffffff
	.align		4
        /*0008*/ 	.word	0x00000000
	.align		4
        /*000c*/ 	.word	0xfffffffe
	.align		4
        /*0010*/ 	.word	0x00000000
	.align		4
        /*0014*/ 	.word	0xfffffffd
	.align		4
        /*0018*/ 	.word	0x00000000
	.align		4
        /*001c*/ 	.word	0xfffffffc


//--------------------- .nv.constant4             --------------------------
	.section	.nv.constant4,"a",@progbits
	.align	8
	.align		8
.nv.constant4:
        /*0000*/ 	.dword	__cudart_i2opi_f


//--------------------- .text.cos_f32             --------------------------
	.section	.text.cos_f32,"ax",@progbits
	.align	128
        .global         cos_f32
        .type           cos_f32,@function
        .size           cos_f32,(.L_x_55 - cos_f32)
        .other          cos_f32,@"STO_CUDA_ENTRY STV_DEFAULT"
cos_f32:
.text.cos_f32:
[----:B------:R-:W-:Y:S01]  /*0000*/  LDC R1, c[0x0][0x37c] ;  /* 0x0000df00ff017b82 */ /* 0x000fe20000000800 */
[----:B------:R-:W0:Y:S07]  /*0010*/  S2R R3, SR_TID.X ;  /* 0x0000000000037919 */ /* 0x000e2e0000002100 */
[----:B------:R-:W0:Y:S01]  /*0020*/  S2UR UR4, SR_CTAID.X ;  /* 0x00000000000479c3 */ /* 0x000e220000002500 */
[----:B------:R-:W1:Y:S07]  /*0030*/  LDCU.64 UR6, c[0x0][0x390] ;  /* 0x00007200ff0677ac */ /* 0x000e6e0008000a00 */
[----:B------:R-:W0:Y:S02]  /*0040*/  LDC R2, c[0x0][0x360] ;  /* 0x0000d800ff027b82 */ /* 0x000e240000000800 */
[----:B0-----:R-:W-:-:S05]  /*0050*/  IMAD R2, R2, UR4, R3 ;  /* 0x0000000402027c24 */ /* 0x001fca000f8e0203 */
[----:B-1----:R-:W-:Y:S02]  /*0060*/  ISETP.GE.U32.AND P0, PT, R2, UR6, PT ;  /* 0x0000000602007c0c */ /* 0x002fe4000bf06070 */
[----:B------:R-:W-:-:S04]  /*0070*/  SHF.R.S32.HI R5, RZ, 0x1f, R2 ;  /* 0x0000001fff057819 */ /* 0x000fc80000011402 */
[----:B------:R-:W-:-:S13]  /*0080*/  ISETP.GE.U32.AND.EX P0, PT, R5, UR7, PT, P0 ;  /* 0x0000000705007c0c */ /* 0x000fda000bf06100 */
[----:B------:R-:W-:Y:S05]  /*0090*/  @P0 EXIT ;  /* 0x000000000000094d */ /* 0x000fea0003800000 */
[----:B------:R-:W0:Y:S01]  /*00a0*/  LDCU.64 UR4, c[0x0][0x388] ;  /* 0x00007100ff0477ac */ /* 0x000e220008000a00 */
[C---:B------:R-:W-:Y:S01]  /*00b0*/  IMAD.SHL.U32 R3, R2.reuse, 0x4, RZ ;  /* 0x0000000402037824 */ /* 0x040fe200078e00ff */
[----:B------:R-:W-:Y:S01]  /*00c0*/  SHF.L.U64.HI R2, R2, 0x2, R5 ;  /* 0x0000000202027819 */ /* 0x000fe20000010205 */
[----:B------:R-:W1:Y:S03]  /*00d0*/  LDCU.64 UR6, c[0x0][0x358] ;  /* 0x00006b00ff0677ac */ /* 0x000e660008000a00 */
[----:B0-----:R-:W-:-:S04]  /*00e0*/  IADD3 R4, P0, PT, R3, UR4, RZ ;  /* 0x0000000403047c10 */ /* 0x001fc8000ff1e0ff */
[----:B------:R-:W-:-:S05]  /*00f0*/  IADD3.X R5, PT, PT, R2, UR5, RZ, P0, !PT ;  /* 0x0000000502057c10 */ /* 0x000fca00087fe4ff */
[----:B-1----:R-:W2:Y:S01]  /*0100*/  LDG.E R0, desc[UR6][R4.64] ;  /* 0x0000000604007981 */ /* 0x002ea2000c1e1900 */
[----:B------:R-:W-:Y:S01]  /*0110*/  BSSY.RECONVERGENT B0, `(.L_x_0) ;  /* 0x0000069000007945 */ /* 0x000fe20003800200 */
[C---:B--2---:R-:W-:Y:S01]  /*0120*/  FMUL R6, R0.reuse, 0.63661974668502807617 ;  /* 0x3f22f98300067820 */ /* 0x044fe20000400000 */
[----:B------:R-:W-:-:S03]  /*0130*/  FSETP.GE.AND P0, PT, |R0|, 105615, PT ;  /* 0x47ce47800000780b */ /* 0x000fc60003f06200 */
[----:B------:R-:W0:Y:S02]  /*0140*/  F2I.NTZ R9, R6 ;  /* 0x0000000600097305 */ /* 0x000e240000203100 */
[----:B0-----:R-:W-:-:S05]  /*0150*/  I2FP.F32.S32 R7, R9 ;  /* 0x0000000900077245 */ /* 0x001fca0000201400 */
[----:B------:R-:W-:-:S04]  /*0160*/  FFMA R8, R7, -1.5707962512969970703, R0 ;  /* 0xbfc90fda07087823 */ /* 0x000fc80000000000 */
[----:B------:R-:W-:-:S04]  /*0170*/  FFMA R8, R7, -7.5497894158615963534e-08, R8 ;  /* 0xb3a2216807087823 */ /* 0x000fc80000000008 */
[----:B------:R-:W-:Y:S01]  /*0180*/  FFMA R7, R7, -5.3903029534742383927e-15, R8 ;  /* 0xa7c234c507077823 */ /* 0x000fe20000000008 */
[----:B------:R-:W-:Y:S06]  /*0190*/  @!P0 BRA `(.L_x_1) ;  /* 0x0000000400808947 */ /* 0x000fec0003800000 */
[----:B------:R-:W-:-:S13]  /*01a0*/  FSETP.NEU.AND P0, PT, |R0|, +INF , PT ;  /* 0x7f8000000000780b */ /* 0x000fda0003f0d200 */
[----:B------:R-:W-:Y:S01]  /*01b0*/  @!P0 FMUL R7, RZ, R0 ;  /* 0x00000000ff078220 */ /* 0x000fe20000400000 */
[----:B------:R-:W-:Y:S01]  /*01c0*/  @!P0 IMAD.MOV.U32 R9, RZ, RZ, RZ ;  /* 0x000000ffff098224 */ /* 0x000fe200078e00ff */
[----:B------:R-:W-:Y:S06]  /*01d0*/  @!P0 BRA `(.L_x_1) ;  /* 0x0000000400708947 */ /* 0x000fec0003800000 */
[----:B------:R-:W-:Y:S01]  /*01e0*/  IMAD.SHL.U32 R5, R0, 0x100, RZ ;  /* 0x0000010000057824 */ /* 0x000fe200078e00ff */
[----:B------:R-:W0:Y:S01]  /*01f0*/  LDCU.64 UR8, c[0x4][URZ] ;  /* 0x01000000ff0877ac */ /* 0x000e220008000a00 */
[----:B------:R-:W-:Y:S02]  /*0200*/  IMAD.MOV.U32 R4, RZ, RZ, RZ ;  /* 0x000000ffff047224 */ /* 0x000fe400078e00ff */
[----:B------:R-:W-:Y:S01]  /*0210*/  IMAD.MOV.U32 R16, RZ, RZ, RZ ;  /* 0x000000ffff107224 */ /* 0x000fe200078e00ff */
[----:B------:R-:W-:Y:S01]  /*0220*/  LOP3.LUT R5, R5, 0x80000000, RZ, 0xfc, !PT ;  /* 0x8000000005057812 */ /* 0x000fe200078efcff */
[----:B------:R-:W-:Y:S01]  /*0230*/  UMOV UR5, URZ ;  /* 0x000000ff00057c82 */ /* 0x000fe20008000000 */
[----:B------:R-:W-:-:S05]  /*0240*/  UMOV UR4, URZ ;  /* 0x000000ff00047c82 */ /* 0x000fca0008000000 */
.L_x_2:
[----:B0-----:R-:W-:Y:S02]  /*0250*/  IMAD.U32 R8, RZ, RZ, UR8 ;  /* 0x00000008ff087e24 */ /* 0x001fe4000f8e00ff */
[----:B------:R-:W-:-:S05]  /*0260*/  IMAD.U32 R9, RZ, RZ, UR9 ;  /* 0x00000009ff097e24 */ /* 0x000fca000f8e00ff */
[----:B------:R-:W2:Y:S01]  /*0270*/  LDG.E.CONSTANT R6, desc[UR6][R8.64] ;  /* 0x0000000608067981 */ /* 0x000ea2000c1e9900 */
[----:B------:R-:W-:Y:S01]  /*0280*/  UIADD3 UR4, UPT, UPT, UR4, 0x1, URZ ;  /* 0x0000000104047890 */ /* 0x000fe2000fffe0ff */
[C---:B------:R-:W-:Y:S01]  /*0290*/  ISETP.EQ.AND P0, PT, R16.reuse, RZ, PT ;  /* 0x000000ff1000720c */ /* 0x040fe20003f02270 */
[----:B------:R-:W-:Y:S01]  /*02a0*/  UIADD3 UR8, UP1, UPT, UR8, 0x4, URZ ;  /* 0x0000000408087890 */ /* 0x000fe2000ff3e0ff */
[C---:B------:R-:W-:Y:S01]  /*02b0*/  ISETP.EQ.AND P1, PT, R16.reuse, 0x4, PT ;  /* 0x000000041000780c */ /* 0x040fe20003f22270 */
[----:B------:R-:W-:Y:S01]  /*02c0*/  UISETP.NE.AND UP0, UPT, UR4, 0x6, UPT ;  /* 0x000000060400788c */ /* 0x000fe2000bf05270 */
[C---:B------:R-:W-:Y:S01]  /*02d0*/  ISETP.EQ.AND P2, PT, R16.reuse, 0x8, PT ;  /* 0x000000081000780c */ /* 0x040fe20003f42270 */
[----:B------:R-:W-:Y:S01]  /*02e0*/  UIADD3.X UR9, UPT, UPT, URZ, UR9, URZ, UP1, !UPT ;  /* 0x00000009ff097290 */ /* 0x000fe20008ffe4ff */
[C---:B------:R-:W-:Y:S02]  /*02f0*/  ISETP.EQ.AND P3, PT, R16.reuse, 0xc, PT ;  /* 0x0000000c1000780c */ /* 0x040fe40003f62270 */
[----:B------:R-:W-:-:S02]  /*0300*/  ISETP.EQ.AND P4, PT, R16, 0x10, PT ;  /* 0x000000101000780c */ /* 0x000fc40003f82270 */
[C---:B------:R-:W-:Y:S01]  /*0310*/  ISETP.EQ.AND P5, PT, R16.reuse, 0x14, PT ;  /* 0x000000141000780c */ /* 0x040fe20003fa2270 */
[----:B------:R-:W-:Y:S02]  /*0320*/  VIADD R16, R16, 0x4 ;  /* 0x0000000410107836 */ /* 0x000fe40000000000 */
[----:B--2---:R-:W-:-:S03]  /*0330*/  IMAD.WIDE.U32 R6, R6, R5, RZ ;  /* 0x0000000506067225 */ /* 0x004fc600078e00ff */
[----:B------:R-:W-:-:S04]  /*0340*/  IADD3 R6, P6, PT, R6, R4, RZ ;  /* 0x0000000406067210 */ /* 0x000fc80007fde0ff */
[----:B------:R-:W-:Y:S01]  /*0350*/  IADD3.X R4, PT, PT, R7, UR5, RZ, P6, !PT ;  /* 0x0000000507047c10 */ /* 0x000fe2000b7fe4ff */
[--C-:B------:R-:W-:Y:S01]  /*0360*/  @P0 IMAD.MOV.U32 R10, RZ, RZ, R6.reuse ;  /* 0x000000ffff0a0224 */ /* 0x100fe200078e0006 */
[----:B------:R-:W-:Y:S01]  /*0370*/  @P4 MOV R14, R6 ;  /* 0x00000006000e4202 */ /* 0x000fe20000000f00 */
[--C-:B------:R-:W-:Y:S02]  /*0380*/  @P1 IMAD.MOV.U32 R11, RZ, RZ, R6.reuse ;  /* 0x000000ffff0b1224 */ /* 0x100fe400078e0006 */
[--C-:B------:R-:W-:Y:S02]  /*0390*/  @P2 IMAD.MOV.U32 R12, RZ, RZ, R6.reuse ;  /* 0x000000ffff0c2224 */ /* 0x100fe400078e0006 */
[--C-:B------:R-:W-:Y:S02]  /*03a0*/  @P3 IMAD.MOV.U32 R13, RZ, RZ, R6.reuse ;  /* 0x000000ffff0d3224 */ /* 0x100fe400078e0006 */
[----:B------:R-:W-:Y:S01]  /*03b0*/  @P5 IMAD.MOV.U32 R15, RZ, RZ, R6 ;  /* 0x000000ffff0f5224 */ /* 0x000fe200078e0006 */
[----:B------:R-:W-:Y:S06]  /*03c0*/  BRA.U UP0, `(.L_x_2) ;  /* 0xfffffffd00a07547 */ /* 0x000fec000b83ffff */
[----:B------:R-:W-:Y:S01]  /*03d0*/  SHF.R.U32.HI R5, RZ, 0x17, R0 ;  /* 0x00000017ff057819 */ /* 0x000fe20000011600 */
[----:B------:R-:W-:Y:S03]  /*03e0*/  BSSY.RECONVERGENT B1, `(.L_x_3) ;  /* 0x0000029000017945 */ /* 0x000fe60003800200 */
[C---:B------:R-:W-:Y:S02]  /*03f0*/  LOP3.LUT R6, R5.reuse, 0xe0, RZ, 0xc0, !PT ;  /* 0x000000e005067812 */ /* 0x040fe400078ec0ff */
[----:B------:R-:W-:-:S03]  /*0400*/  LOP3.LUT P6, RZ, R5, 0x1f, RZ, 0xc0, !PT ;  /* 0x0000001f05ff7812 */ /* 0x000fc600078cc0ff */
[----:B------:R-:W-:-:S05]  /*0410*/  VIADD R6, R6, 0xffffff80 ;  /* 0xffffff8006067836 */ /* 0x000fca0000000000 */
[----:B------:R-:W-:-:S05]  /*0420*/  SHF.R.U32.HI R6, RZ, 0x5, R6 ;  /* 0x00000005ff067819 */ /* 0x000fca0000011606 */
[----:B------:R-:W-:-:S05]  /*0430*/  IMAD.U32 R9, R6, -0x4, RZ ;  /* 0xfffffffc06097824 */ /* 0x000fca00078e00ff */
[C---:B------:R-:W-:Y:S02]  /*0440*/  ISETP.EQ.AND P3, PT, R9.reuse, -0x18, PT ;  /* 0xffffffe80900780c */ /* 0x040fe40003f62270 */
[C---:B------:R-:W-:Y:S02]  /*0450*/  ISETP.EQ.AND P4, PT, R9.reuse, -0x14, PT ;  /* 0xffffffec0900780c */ /* 0x040fe40003f82270 */
[C---:B------:R-:W-:Y:S02]  /*0460*/  ISETP.EQ.AND P2, PT, R9.reuse, -0x10, PT ;  /* 0xfffffff00900780c */ /* 0x040fe40003f42270 */
[C---:B------:R-:W-:Y:S02]  /*0470*/  ISETP.EQ.AND P1, PT, R9.reuse, -0xc, PT ;  /* 0xfffffff40900780c */ /* 0x040fe40003f22270 */
[C---:B------:R-:W-:Y:S02]  /*0480*/  ISETP.EQ.AND P0, PT, R9.reuse, -0x8, PT ;  /* 0xfffffff80900780c */ /* 0x040fe40003f02270 */
[----:B------:R-:W-:-:S03]  /*0490*/  ISETP.EQ.AND P5, PT, R9, RZ, PT ;  /* 0x000000ff0900720c */ /* 0x000fc60003fa2270 */
[--C-:B------:R-:W-:Y:S01]  /*04a0*/  @P3 IMAD.MOV.U32 R6, RZ, RZ, R10.reuse ;  /* 0x000000ffff063224 */ /* 0x100fe200078e000a */
[C---:B------:R-:W-:Y:S01]  /*04b0*/  ISETP.EQ.AND P3, PT, R9.reuse, -0x4, PT ;  /* 0xfffffffc0900780c */ /* 0x040fe20003f62270 */
[----:B------:R-:W-:Y:S02]  /*04c0*/  @P4 IMAD.MOV.U32 R7, RZ, RZ, R10 ;  /* 0x000000ffff074224 */ /* 0x000fe400078e000a */
[--C-:B------:R-:W-:Y:S01]  /*04d0*/  @P4 IMAD.MOV.U32 R6, RZ, RZ, R11.reuse ;  /* 0x000000ffff064224 */ /* 0x100fe200078e000b */
[----:B------:R-:W-:Y:S01]  /*04e0*/  ISETP.EQ.AND P4, PT, R9, 0x4, PT ;  /* 0x000000040900780c */ /* 0x000fe20003f82270 */
[----:B------:R-:W-:Y:S01]  /*04f0*/  @P2 IMAD.MOV.U32 R7, RZ, RZ, R11 ;  /* 0x000000ffff072224 */ /* 0x000fe200078e000b */
[----:B------:R-:W-:Y:S01]  /*0500*/  @P2 MOV R6, R12 ;  /* 0x0000000c00062202 */ /* 0x000fe20000000f00 */
[----:B------:R-:W-:Y:S02]  /*0510*/  @P1 IMAD.MOV.U32 R6, RZ, RZ, R13 ;  /* 0x000000ffff061224 */ /* 0x000fe400078e000d */
[----:B------:R-:W-:-:S02]  /*0520*/  @P0 IMAD.MOV.U32 R6, RZ, RZ, R14 ;  /* 0x000000ffff060224 */ /* 0x000fc400078e000e */
[----:B------:R-:W-:Y:S02]  /*0530*/  @P1 IMAD.MOV.U32 R7, RZ, RZ, R12 ;  /* 0x000000ffff071224 */ /* 0x000fe400078e000c */
[----:B------:R-:W-:Y:S02]  /*0540*/  @P3 IMAD.MOV.U32 R6, RZ, RZ, R15 ;  /* 0x000000ffff063224 */ /* 0x000fe400078e000f */
[----:B------:R-:W-:Y:S02]  /*0550*/  @P5 IMAD.MOV.U32 R6, RZ, RZ, R4 ;  /* 0x000000ffff065224 */ /* 0x000fe400078e0004 */
[----:B------:R-:W-:Y:S02]  /*0560*/  @P0 IMAD.MOV.U32 R7, RZ, RZ, R13 ;  /* 0x000000ffff070224 */ /* 0x000fe400078e000d */
[----:B------:R-:W-:Y:S02]  /*0570*/  @P3 IMAD.MOV.U32 R7, RZ, RZ, R14 ;  /* 0x000000ffff073224 */ /* 0x000fe400078e000e */
[----:B------:R-:W-:Y:S01]  /*0580*/  @P5 IMAD.MOV.U32 R7, RZ, RZ, R15 ;  /* 0x000000ffff075224 */ /* 0x000fe200078e000f */
[----:B------:R-:W-:Y:S01]  /*0590*/  @P4 MOV R7, R4 ;  /* 0x0000000400074202 */ /* 0x000fe20000000f00 */
[----:B------:R-:W-:Y:S01]  /*05a0*/  IMAD.MOV.U32 R8, RZ, RZ, R6 ;  /* 0x000000ffff087224 */ /* 0x000fe200078e0006 */
[----:B------:R-:W-:Y:S06]  /*05b0*/  @!P6 BRA `(.L_x_4) ;  /* 0x00000000002ce947 */ /* 0x000fec0003800000 */
[----:B------:R-:W-:Y:S01]  /*05c0*/  @P2 IMAD.MOV.U32 R6, RZ, RZ, R10 ;  /* 0x000000ffff062224 */ /* 0x000fe200078e000a */
[----:B------:R-:W-:Y:S01]  /*05d0*/  LOP3.LUT R5, R5, 0x1f, RZ, 0xc0, !PT ;  /* 0x0000001f05057812 */ /* 0x000fe200078ec0ff */
[----:B------:R-:W-:Y:S02]  /*05e0*/  @P1 IMAD.MOV.U32 R6, RZ, RZ, R11 ;  /* 0x000000ffff061224 */ /* 0x000fe400078e000b */
[----:B------:R-:W-:Y:S01]  /*05f0*/  @P0 IMAD.MOV.U32 R6, RZ, RZ, R12 ;  /* 0x000000ffff060224 */ /* 0x000fe200078e000c */
[----:B------:R-:W-:Y:S01]  /*0600*/  ISETP.EQ.AND P0, PT, R9, 0x8, PT ;  /* 0x000000080900780c */ /* 0x000fe20003f02270 */
[----:B------:R-:W-:Y:S01]  /*0610*/  @P3 IMAD.MOV.U32 R6, RZ, RZ, R13 ;  /* 0x000000ffff063224 */ /* 0x000fe200078e000d */
[----:B------:R-:W-:Y:S01]  /*0620*/  SHF.L.W.U32.HI R8, R7, R5, R8 ;  /* 0x0000000507087219 */ /* 0x000fe20000010e08 */
[----:B------:R-:W-:Y:S02]  /*0630*/  @P5 IMAD.MOV.U32 R6, RZ, RZ, R14 ;  /* 0x000000ffff065224 */ /* 0x000fe400078e000e */
[----:B------:R-:W-:-:S08]  /*0640*/  @P4 IMAD.MOV.U32 R6, RZ, RZ, R15 ;  /* 0x000000ffff064224 */ /* 0x000fd000078e000f */
[----:B------:R-:W-:-:S05]  /*0650*/  @P0 IMAD.MOV.U32 R6, RZ, RZ, R4 ;  /* 0x000000ffff060224 */ /* 0x000fca00078e0004 */
[----:B------:R-:W-:-:S07]  /*0660*/  SHF.L.W.U32.HI R7, R6, R5, R7 ;  /* 0x0000000506077219 */ /* 0x000fce0000010e07 */
.L_x_4:
[----:B------:R-:W-:Y:S05]  /*0670*/  BSYNC.RECONVERGENT B1 ;  /* 0x0000000000017941 */ /* 0x000fea0003800200 */
.L_x_3:
[C---:B------:R-:W-:Y:S01]  /*0680*/  SHF.L.W.U32.HI R9, R7.reuse, 0x2, R8 ;  /* 0x0000000207097819 */ /* 0x040fe20000010e08 */
[----:B------:R-:W-:Y:S01]  /*0690*/  UMOV UR4, 0x54442d19 ;  /* 0x54442d1900047882 */ /* 0x000fe20000000000 */
[----:B------:R-:W-:Y:S01]  /*06a0*/  SHF.L.U32 R7, R7, 0x2, RZ ;  /* 0x0000000207077819 */ /* 0x000fe200000006ff */
[----:B------:R-:W-:Y:S01]  /*06b0*/  UMOV UR5, 0x3bf921fb ;  /* 0x3bf921fb00057882 */ /* 0x000fe20000000000 */
[----:B------:R-:W-:Y:S02]  /*06c0*/  SHF.R.S32.HI R4, RZ, 0x1f, R9 ;  /* 0x0000001fff047819 */ /* 0x000fe40000011409 */
[----:B------:R-:W-:Y:S02]  /*06d0*/  ISETP.GE.AND P0, PT, R0, RZ, PT ;  /* 0x000000ff0000720c */ /* 0x000fe40003f06270 */
[C---:B------:R-:W-:Y:S02]  /*06e0*/  LOP3.LUT R6, R4.reuse, R7, RZ, 0x3c, !PT ;  /* 0x0000000704067212 */ /* 0x040fe400078e3cff */
[----:B------:R-:W-:-:S02]  /*06f0*/  LOP3.LUT R7, R4, R9, RZ, 0x3c, !PT ;  /* 0x0000000904077212 */ /* 0x000fc400078e3cff */
[----:B------:R-:W-:Y:S02]  /*0700*/  SHF.R.U32.HI R8, RZ, 0x1e, R8 ;  /* 0x0000001eff087819 */ /* 0x000fe40000011608 */
[----:B------:R-:W0:Y:S01]  /*0710*/  I2F.F64.S64 R4, R6 ;  /* 0x0000000600047312 */ /* 0x000e220000301c00 */
[C---:B------:R-:W-:Y:S02]  /*0720*/  LOP3.LUT R0, R9.reuse, R0, RZ, 0x3c, !PT ;  /* 0x0000000009007212 */ /* 0x040fe400078e3cff */
[----:B------:R-:W-:Y:S02]  /*0730*/  LEA.HI R9, R9, R8, RZ, 0x1 ;  /* 0x0000000809097211 */ /* 0x000fe400078f08ff */
[----:B------:R-:W-:-:S03]  /*0740*/  ISETP.GE.AND P1, PT, R0, RZ, PT ;  /* 0x000000ff0000720c */ /* 0x000fc60003f26270 */
[----:B------:R-:W-:-:S04]  /*0750*/  IMAD.MOV R0, RZ, RZ, -R9 ;  /* 0x000000ffff007224 */ /* 0x000fc800078e0a09 */
[----:B------:R-:W-:Y:S01]  /*0760*/  @!P0 IMAD.MOV.U32 R9, RZ, RZ, R0 ;  /* 0x000000ffff098224 */ /* 0x000fe200078e0000 */
[----:B0-----:R-:W-:-:S10]  /*0770*/  DMUL R4, R4, UR4 ;  /* 0x0000000404047c28 */ /* 0x001fd40008000000 */
[----:B------:R-:W0:Y:S02]  /*0780*/  F2F.F32.F64 R4, R4 ;  /* 0x0000000400047310 */ /* 0x000e240000301000 */
[----:B0-----:R-:W-:-:S07]  /*0790*/  FSEL R7, -R4, R4, !P1 ;  /* 0x0000000404077208 */ /* 0x001fce0004800100 */
.L_x_1:
[----:B------:R-:W-:Y:S05]  /*07a0*/  BSYNC.RECONVERGENT B0 ;  /* 0x0000000000007941 */ /* 0x000fea0003800200 */
.L_x_0:
[----:B------:R-:W-:Y:S01]  /*07b0*/  LOP3.LUT R4, R9, 0x1, RZ, 0xc0, !PT ;  /* 0x0000000109047812 */ /* 0x000fe200078ec0ff */
[----:B------:R-:W-:Y:S02]  /*07c0*/  IMAD.MOV.U32 R0, RZ, RZ, 0x37cbac00 ;  /* 0x37cbac00ff007424 */ /* 0x000fe400078e00ff */
[----:B------:R-:W-:Y:S01]  /*07d0*/  FMUL R5, R7, R7 ;  /* 0x0000000707057220 */ /* 0x000fe20000400000 */
[----:B------:R-:W0:Y:S01]  /*07e0*/  LDCU.64 UR4, c[0x0][0x380] ;  /* 0x00007000ff0477ac */ /* 0x000e220008000a00 */
[----:B------:R-:W-:Y:S01]  /*07f0*/  ISETP.NE.U32.AND P0, PT, R4, 0x1, PT ;  /* 0x000000010400780c */ /* 0x000fe20003f05070 */
[----:B------:R-:W-:Y:S02]  /*0800*/  IMAD.MOV.U32 R4, RZ, RZ, 0x3c0885e4 ;  /* 0x3c0885e4ff047424 */ /* 0x000fe400078e00ff */
[----:B------:R-:W-:Y:S01]  /*0810*/  FFMA R0, R5, R0, -0.0013887860113754868507 ;  /* 0xbab607ed05007423 */ /* 0x000fe20000000000 */
[----:B------:R-:W-:Y:S02]  /*0820*/  VIADD R9, R9, 0x1 ;  /* 0x0000000109097836 */ /* 0x000fe40000000000 */
[----:B------:R-:W-:Y:S01]  /*0830*/  IMAD.MOV.U32 R6, RZ, RZ, 0x3e2aaaa8 ;  /* 0x3e2aaaa8ff067424 */ /* 0x000fe200078e00ff */
[----:B------:R-:W-:-:S02]  /*0840*/  FSEL R4, R4, 0.041666727513074874878, !P0 ;  /* 0x3d2aaabb04047808 */ /* 0x000fc40004000000 */
[----:B------:R-:W-:Y:S02]  /*0850*/  FSEL R0, R0, -0.00019574658654164522886, P0 ;  /* 0xb94d415300007808 */ /* 0x000fe40000000000 */
[----:B------:R-:W-:Y:S02]  /*0860*/  LOP3.LUT P1, RZ, R9, 0x2, RZ, 0xc0, !PT ;  /* 0x0000000209ff7812 */ /* 0x000fe4000782c0ff */
[----:B------:R-:W-:Y:S01]  /*0870*/  FSEL R9, -R6, -0.4999999701976776123, !P0 ;  /* 0xbeffffff06097808 */ /* 0x000fe20004000100 */
[----:B------:R-:W-:Y:S01]  /*0880*/  FFMA R4, R5, R0, R4 ;  /* 0x0000000005047223 */ /* 0x000fe20000000004 */
[----:B------:R-:W-:-:S03]  /*0890*/  FSEL R0, R7, 1, !P0 ;  /* 0x3f80000007007808 */ /* 0x000fc60004000000 */
[----:B------:R-:W-:Y:S01]  /*08a0*/  FFMA R9, R5, R4, R9 ;  /* 0x0000000405097223 */ /* 0x000fe20000000009 */
[----:B0-----:R-:W-:Y:S01]  /*08b0*/  IADD3 R4, P0, PT, R3, UR4, RZ ;  /* 0x0000000403047c10 */ /* 0x001fe2000ff1e0ff */
[----:B------:R-:W-:-:S04]  /*08c0*/  FFMA R5, R5, R0, RZ ;  /* 0x0000000005057223 */ /* 0x000fc800000000ff */
[----:B------:R-:W-:Y:S01]  /*08d0*/  FFMA R9, R5, R9, R0 ;  /* 0x0000000905097223 */ /* 0x000fe20000000000 */
[----:B------:R-:W-:-:S03]  /*08e0*/  IADD3.X R5, PT, PT, R2, UR5, RZ, P0, !PT ;  /* 0x0000000502057c10 */ /* 0x000fc600087fe4ff */
[----:B------:R-:W-:-:S05]  /*08f0*/  @P1 FADD R9, RZ, -R9 ;  /* 0x80000009ff091221 */ /* 0x000fca0000000000 */
[----:B------:R-:W-:Y:S01]  /*0900*/  STG.E desc[UR6][R4.64], R9 ;  /* 0x0000000904007986 */ /* 0x000fe2000c101906 */
[----:B------:R-:W-:Y:S05]  /*0910*/  EXIT ;  /* 0x000000000000794d */ /* 0x000fea0003800000 */
.L_x_5:
[----:B------:R-:W-:-:S00]  /*0920*/  BRA `(.L_x_5) ;  /* 0xfffffffc00fc7947 */ /* 0x000fc0000383ffff */
[----:B------:R-:W-:-:S00]  /*0930*/  NOP ;  /* 0x0000000000007918 */ /* 0x000fc00000000000 */
        /* <DEDUP_REMOVED lines=12> */
.L_x_55:


//--------------------- .text.cos_with_scale_f32  --------------------------
	.section	.text.cos_with_scale_f32,"ax",@progbits
	.align	128
        .global         cos_with_scale_f32
        .type           cos_with_scale_f32,@function
        .size           cos_with_scale_f32,(.L_x_56 - cos_with_scale_f32)
        .other          cos_with_scale_f32,@"STO_CUDA_ENTRY STV_DEFAULT"
cos_with_scale_f32:
.text.cos_with_scale_f32:
        /* <DEDUP_REMOVED lines=37> */
.L_x_8:
        /* <DEDUP_REMOVED lines=37> */
[----:B------:R-:W-:Y:S01]  /*04a0*/  @P3 IMAD.MOV.U32 R6, RZ, RZ, R10 ;  /* 0x000000ffff063224 */ /* 0x000fe200078e000a */
[C---:B------:R-:W-:Y:S01]  /*04b0*/  ISETP.EQ.AND P3, PT, R9.reuse, -0x4, PT ;  /* 0xfffffffc0900780c */ /* 0x040fe20003f62270 */
[----:B------:R-:W-:Y:S01]  /*04c0*/  @P4 IMAD.MOV.U32 R6, RZ, RZ, R11 ;  /* 0x000000ffff064224 */ /* 0x000fe200078e000b */
[----:B------:R-:W-:Y:S01]  /*04d0*/  @P4 MOV R7, R10 ;  /* 0x0000000a00074202 */ /* 0x000fe20000000f00 */
[----:B------:R-:W-:Y:S01]  /*04e0*/  @P2 IMAD.MOV.U32 R6, RZ, RZ, R12 ;  /* 0x000000ffff062224 */ /* 0x000fe200078e000c */
[----:B------:R-:W-:Y:S01]  /*04f0*/  ISETP.EQ.AND P4, PT, R9, 0x4, PT ;  /* 0x000000040900780c */ /* 0x000fe20003f82270 */
[----:B------:R-:W-:Y:S02]  /*0500*/  @P1 IMAD.MOV.U32 R6, RZ, RZ, R13 ;  /* 0x000000ffff061224 */ /* 0x000fe400078e000d */
[----:B------:R-:W-:Y:S02]  /*0510*/  @P0 IMAD.MOV.U32 R6, RZ, RZ, R14 ;  /* 0x000000ffff060224 */ /* 0x000fe400078e000e */
[----:B------:R-:W-:-:S02]  /*0520*/  @P2 IMAD.MOV.U32 R7, RZ, RZ, R11 ;  /* 0x000000ffff072224 */ /* 0x000fc400078e000b */
[----:B------:R-:W-:Y:S02]  /*0530*/  @P1 IMAD.MOV.U32 R7, RZ, RZ, R12 ;  /* 0x000000ffff071224 */ /* 0x000fe400078e000c */
[----:B------:R-:W-:Y:S02]  /*0540*/  @P3 IMAD.MOV.U32 R6, RZ, RZ, R15 ;  /* 0x000000ffff063224 */ /* 0x000fe400078e000f */
[--C-:B------:R-:W-:Y:S02]  /*0550*/  @P5 IMAD.MOV.U32 R6, RZ, RZ, R4.reuse ;  /* 0x000000ffff065224 */ /* 0x100fe400078e0004 */
[----:B------:R-:W-:Y:S01]  /*0560*/  @P0 IMAD.MOV.U32 R7, RZ, RZ, R13 ;  /* 0x000000ffff070224 */ /* 0x000fe200078e000d */
[----:B------:R-:W-:Y:S01]  /*0570*/  @P3 MOV R7, R14 ;  /* 0x0000000e00073202 */ /* 0x000fe20000000f00 */
[----:B------:R-:W-:Y:S02]  /*0580*/  @P5 IMAD.MOV.U32 R7, RZ, RZ, R15 ;  /* 0x000000ffff075224 */ /* 0x000fe400078e000f */
[----:B------:R-:W-:-:S02]  /*0590*/  @P4 IMAD.MOV.U32 R7, RZ, RZ, R4 ;  /* 0x000000ffff074224 */ /* 0x000fc400078e0004 */
[----:B------:R-:W-:Y:S01]  /*05a0*/  IMAD.MOV.U32 R8, RZ, RZ, R6 ;  /* 0x000000ffff087224 */ /* 0x000fe200078e0006 */
[----:B------:R-:W-:Y:S06]  /*05b0*/  @!P6 BRA `(.L_x_10) ;  /* 0x00000000002ce947 */ /* 0x000fec0003800000 */
[----:B------:R-:W-:Y:S01]  /*05c0*/  @P2 IMAD.MOV.U32 R6, RZ, RZ, R10 ;  /* 0x000000ffff062224 */ /* 0x000fe200078e000a */
[----:B------:R-:W-:Y:S01]  /*05d0*/  @P1 MOV R6, R11 ;  /* 0x0000000b00061202 */ /* 0x000fe20000000f00 */
[----:B------:R-:W-:Y:S01]  /*05e0*/  @P0 IMAD.MOV.U32 R6, RZ, RZ, R12 ;  /* 0x000000ffff060224 */ /* 0x000fe200078e000c */
[----:B------:R-:W-:Y:S01]  /*05f0*/  ISETP.EQ.AND P0, PT, R9, 0x8, PT ;  /* 0x000000080900780c */ /* 0x000fe20003f02270 */
[----:B------:R-:W-:Y:S01]  /*0600*/  @P3 IMAD.MOV.U32 R6, RZ, RZ, R13 ;  /* 0x000000ffff063224 */ /* 0x000fe200078e000d */
[----:B------:R-:W-:Y:S01]  /*0610*/  LOP3.LUT R5, R5, 0x1f, RZ, 0xc0, !PT ;  /* 0x0000001f05057812 */ /* 0x000fe200078ec0ff */
[----:B------:R-:W-:Y:S02]  /*0620*/  @P5 IMAD.MOV.U32 R6, RZ, RZ, R14 ;  /* 0x000000ffff065224 */ /* 0x000fe400078e000e */
[----:B------:R-:W-:Y:S01]  /*0630*/  @P4 IMAD.MOV.U32 R6, RZ, RZ, R15 ;  /* 0x000000ffff064224 */ /* 0x000fe200078e000f */
[----:B------:R-:W-:-:S07]  /*0640*/  SHF.L.W.U32.HI R8, R7, R5, R8 ;  /* 0x0000000507087219 */ /* 0x000fce0000010e08 */
[----:B------:R-:W-:-:S05]  /*0650*/  @P0 IMAD.MOV.U32 R6, RZ, RZ, R4 ;  /* 0x000000ffff060224 */ /* 0x000fca00078e0004 */
[----:B------:R-:W-:-:S07]  /*0660*/  SHF.L.W.U32.HI R7, R6, R5, R7 ;  /* 0x0000000506077219 */ /* 0x000fce0000010e07 */
.L_x_10:
[----:B------:R-:W-:Y:S05]  /*0670*/  BSYNC.RECONVERGENT B1 ;  /* 0x0000000000017941 */ /* 0x000fea0003800200 */
.L_x_9:
[C---:B------:R-:W-:Y:S01]  /*0680*/  SHF.L.W.U32.HI R9, R7.reuse, 0x2, R8 ;  /* 0x0000000207097819 */ /* 0x040fe20000010e08 */
[----:B------:R-:W-:Y:S01]  /*0690*/  IMAD.SHL.U32 R7, R7, 0x4, RZ ;  /* 0x0000000407077824 */ /* 0x000fe200078e00ff */
[----:B------:R-:W-:Y:S01]  /*06a0*/  UMOV UR4, 0x54442d19 ;  /* 0x54442d1900047882 */ /* 0x000fe20000000000 */
        /* <DEDUP_REMOVED lines=9> */
[----:B------:R-:W-:Y:S02]  /*0740*/  ISETP.GE.AND P1, PT, R0, RZ, PT ;  /* 0x000000ff0000720c */ /* 0x000fe40003f26270 */
[----:B------:R-:W-:-:S05]  /*0750*/  IADD3 R0, PT, PT, -R9, RZ, RZ ;  /* 0x000000ff09007210 */ /* 0x000fca0007ffe1ff */
[----:B------:R-:W-:Y:S01]  /*0760*/  @!P0 IMAD.MOV.U32 R9, RZ, RZ, R0 ;  /* 0x000000ffff098224 */ /* 0x000fe200078e0000 */
[----:B0-----:R-:W-:-:S10]  /*0770*/  DMUL R4, R4, UR4 ;  /* 0x0000000404047c28 */ /* 0x001fd40008000000 */
[----:B------:R-:W0:Y:S02]  /*0780*/  F2F.F32.F64 R4, R4 ;  /* 0x0000000400047310 */ /* 0x000e240000301000 */
[----:B0-----:R-:W-:-:S07]  /*0790*/  FSEL R7, -R4, R4, !P1 ;  /* 0x0000000404077208 */ /* 0x001fce0004800100 */
.L_x_7:
[----:B------:R-:W-:Y:S05]  /*07a0*/  BSYNC.RECONVERGENT B0 ;  /* 0x0000000000007941 */ /* 0x000fea0003800200 */
.L_x_6:
[----:B------:R-:W0:Y:S01]  /*07b0*/  LDC.64 R4, c[0x0][0x390] ;  /* 0x0000e400ff047b82 */ /* 0x000e220000000a00 */
[----:B------:R-:W-:Y:S01]  /*07c0*/  LOP3.LUT R0, R9, 0x1, RZ, 0xc0, !PT ;  /* 0x0000000109007812 */ /* 0x000fe200078ec0ff */
[----:B------:R-:W-:Y:S02]  /*07d0*/  IMAD.MOV.U32 R6, RZ, RZ, 0x37cbac00 ;  /* 0x37cbac00ff067424 */ /* 0x000fe400078e00ff */
[----:B------:R-:W-:Y:S01]  /*07e0*/  FMUL R11, R7, R7 ;  /* 0x00000007070b7220 */ /* 0x000fe20000400000 */
[----:B------:R-:W1:Y:S01]  /*07f0*/  LDCU.64 UR4, c[0x0][0x380] ;  /* 0x00007000ff0477ac */ /* 0x000e620008000a00 */
[----:B0-----:R0:W2:Y:S01]  /*0800*/  LDG.E R13, desc[UR6][R4.64] ;  /* 0x00000006040d7981 */ /* 0x0010a2000c1e1900 */
[----:B------:R-:W-:Y:S01]  /*0810*/  ISETP.NE.U32.AND P0, PT, R0, 0x1, PT ;  /* 0x000000010000780c */ /* 0x000fe20003f05070 */
[----:B------:R-:W-:Y:S01]  /*0820*/  FFMA R6, R11, R6, -0.0013887860113754868507 ;  /* 0xbab607ed0b067423 */ /* 0x000fe20000000006 */
[----:B------:R-:W-:Y:S02]  /*0830*/  IMAD.MOV.U32 R0, RZ, RZ, 0x3c0885e4 ;  /* 0x3c0885e4ff007424 */ /* 0x000fe400078e00ff */
[----:B------:R-:W-:-:S02]  /*0840*/  VIADD R9, R9, 0x1 ;  /* 0x0000000109097836 */ /* 0x000fc40000000000 */
[----:B------:R-:W-:Y:S02]  /*0850*/  FSEL R6, R6, -0.00019574658654164522886, P0 ;  /* 0xb94d415306067808 */ /* 0x000fe40000000000 */
[----:B------:R-:W-:Y:S01]  /*0860*/  FSEL R0, R0, 0.041666727513074874878, !P0 ;  /* 0x3d2aaabb00007808 */ /* 0x000fe20004000000 */
[----:B0-----:R-:W-:Y:S01]  /*0870*/  IMAD.MOV.U32 R5, RZ, RZ, 0x3e2aaaa8 ;  /* 0x3e2aaaa8ff057424 */ /* 0x001fe200078e00ff */
[----:B------:R-:W-:-:S03]  /*0880*/  LOP3.LUT P1, RZ, R9, 0x2, RZ, 0xc0, !PT ;  /* 0x0000000209ff7812 */ /* 0x000fc6000782c0ff */
[----:B------:R-:W-:Y:S01]  /*0890*/  FFMA R6, R11, R6, R0 ;  /* 0x000000060b067223 */ /* 0x000fe20000000000 */
[----:B------:R-:W-:Y:S02]  /*08a0*/  FSEL R5, -R5, -0.4999999701976776123, !P0 ;  /* 0xbeffffff05057808 */ /* 0x000fe40004000100 */
[----:B------:R-:W-:Y:S02]  /*08b0*/  FSEL R0, R7, 1, !P0 ;  /* 0x3f80000007007808 */ /* 0x000fe40004000000 */
[----:B-1----:R-:W-:Y:S01]  /*08c0*/  IADD3 R4, P0, PT, R3, UR4, RZ ;  /* 0x0000000403047c10 */ /* 0x002fe2000ff1e0ff */
[C---:B------:R-:W-:Y:S02]  /*08d0*/  FFMA R5, R11.reuse, R6, R5 ;  /* 0x000000060b057223 */ /* 0x040fe40000000005 */
[----:B------:R-:W-:-:S04]  /*08e0*/  FFMA R11, R11, R0, RZ ;  /* 0x000000000b0b7223 */ /* 0x000fc800000000ff */
[----:B------:R-:W-:Y:S01]  /*08f0*/  FFMA R0, R11, R5, R0 ;  /* 0x000000050b007223 */ /* 0x000fe20000000000 */
[----:B------:R-:W-:-:S03]  /*0900*/  IADD3.X R5, PT, PT, R2, UR5, RZ, P0, !PT ;  /* 0x0000000502057c10 */ /* 0x000fc600087fe4ff */
[----:B------:R-:W-:-:S04]  /*0910*/  @P1 FADD R0, RZ, -R0 ;  /* 0x80000000ff001221 */ /* 0x000fc80000000000 */
[----:B--2---:R-:W-:-:S05]  /*0920*/  FMUL R13, R0, R13 ;  /* 0x0000000d000d7220 */ /* 0x004fca0000400000 */
[----:B------:R-:W-:Y:S01]  /*0930*/  STG.E desc[UR6][R4.64], R13 ;  /* 0x0000000d04007986 */ /* 0x000fe2000c101906 */
[----:B------:R-:W-:Y:S05]  /*0940*/  EXIT ;  /* 0x000000000000794d */ /* 0x000fea0003800000 */
.L_x_11:
        /* <DEDUP_REMOVED lines=11> */
.L_x_56:


//--------------------- .text.sin_f32             --------------------------
	.section	.text.sin_f32,"ax",@progbits
	.align	128
        .global         sin_f32
        .type           sin_f32,@function
        .size           sin_f32,(.L_x_57 - sin_f32)
        .other          sin_f32,@"STO_CUDA_ENTRY STV_DEFAULT"
sin_f32:
.text.sin_f32:
        /* <DEDUP_REMOVED lines=37> */
.L_x_14:
        /* <DEDUP_REMOVED lines=64> */
[----:B------:R-:W-:-:S04]  /*0650*/  @P0 MOV R6, R4 ;  /* 0x0000000400060202 */ /* 0x000fc80000000f00 */
[----:B------:R-:W-:-:S07]  /*0660*/  SHF.L.W.U32.HI R7, R6, R5, R7 ;  /* 0x0000000506077219 */ /* 0x000fce0000010e07 */
.L_x_16:
[----:B------:R-:W-:Y:S05]  /*0670*/  BSYNC.RECONVERGENT B1 ;  /* 0x0000000000017941 */ /* 0x000fea0003800200 */
.L_x_15:
        /* <DEDUP_REMOVED lines=18> */
.L_x_13:
[----:B------:R-:W-:Y:S05]  /*07a0*/  BSYNC.RECONVERGENT B0 ;  /* 0x0000000000007941 */ /* 0x000fea0003800200 */
.L_x_12:
[----:B------:R-:W-:Y:S01]  /*07b0*/  LOP3.LUT R4, R9, 0x1, RZ, 0xc0, !PT ;  /* 0x0000000109047812 */ /* 0x000fe200078ec0ff */
[----:B------:R-:W-:Y:S02]  /*07c0*/  IMAD.MOV.U32 R0, RZ, RZ, 0x37cbac00 ;  /* 0x37cbac00ff007424 */ /* 0x000fe400078e00ff */
[----:B------:R-:W-:Y:S01]  /*07d0*/  FMUL R5, R7, R7 ;  /* 0x0000000707057220 */ /* 0x000fe20000400000 */
[----:B------:R-:W0:Y:S01]  /*07e0*/  LDCU.64 UR4, c[0x0][0x380] ;  /* 0x00007000ff0477ac */ /* 0x000e220008000a00 */
[----:B------:R-:W-:Y:S01]  /*07f0*/  ISETP.NE.U32.AND P0, PT, R4, 0x1, PT ;  /* 0x000000010400780c */ /* 0x000fe20003f05070 */
[----:B------:R-:W-:Y:S02]  /*0800*/  IMAD.MOV.U32 R4, RZ, RZ, 0x3d2aaabb ;  /* 0x3d2aaabbff047424 */ /* 0x000fe400078e00ff */
[----:B------:R-:W-:Y:S01]  /*0810*/  FFMA R0, R5, R0, -0.0013887860113754868507 ;  /* 0xbab607ed05007423 */ /* 0x000fe20000000000 */
[----:B------:R-:W-:Y:S01]  /*0820*/  IMAD.MOV.U32 R6, RZ, RZ, 0x3effffff ;  /* 0x3effffffff067424 */ /* 0x000fe200078e00ff */
[----:B------:R-:W-:-:S02]  /*0830*/  LOP3.LUT P1, RZ, R9, 0x2, RZ, 0xc0, !PT ;  /* 0x0000000209ff7812 */ /* 0x000fc4000782c0ff */
[----:B------:R-:W-:Y:S02]  /*0840*/  FSEL R4, R4, 0.0083327032625675201416, !P0 ;  /* 0x3c0885e404047808 */ /* 0x000fe40004000000 */
[----:B------:R-:W-:Y:S02]  /*0850*/  FSEL R0, R0, -0.00019574658654164522886, !P0 ;  /* 0xb94d415300007808 */ /* 0x000fe40004000000 */
[----:B------:R-:W-:-:S03]  /*0860*/  FSEL R9, -R6, -0.16666662693023681641, !P0 ;  /* 0xbe2aaaa806097808 */ /* 0x000fc60004000100 */
[----:B------:R-:W-:Y:S01]  /*0870*/  FFMA R4, R5, R0, R4 ;  /* 0x0000000005047223 */ /* 0x000fe20000000004 */
[----:B------:R-:W-:-:S03]  /*0880*/  FSEL R0, R7, 1, P0 ;  /* 0x3f80000007007808 */ /* 0x000fc60000000000 */
        /* <DEDUP_REMOVED lines=8> */
.L_x_17:
        /* <DEDUP_REMOVED lines=15> */
.L_x_57:


//--------------------- .text.sin_with_scale_f32  --------------------------
	.section	.text.sin_with_scale_f32,"ax",@progbits
	.align	128
        .global         sin_with_scale_f32
        .type           sin_with_scale_f32,@function
        .size           sin_with_scale_f32,(.L_x_58 - sin_with_scale_f32)
        .other          sin_with_scale_f32,@"STO_CUDA_ENTRY STV_DEFAULT"
sin_with_scale_f32:
.text.sin_with_scale_f32:
        /* <DEDUP_REMOVED lines=37> */
.L_x_20:
        /* <DEDUP_REMOVED lines=66> */
.L_x_22:
[----:B------:R-:W-:Y:S05]  /*0670*/  BSYNC.RECONVERGENT B1 ;  /* 0x0000000000017941 */ /* 0x000fea0003800200 */
.L_x_21:
        /* <DEDUP_REMOVED lines=18> */
.L_x_19:
[----:B------:R-:W-:Y:S05]  /*07a0*/  BSYNC.RECONVERGENT B0 ;  /* 0x0000000000007941 */ /* 0x000fea0003800200 */
.L_x_18:
        /* <DEDUP_REMOVED lines=8> */
[----:B------:R-:W-:Y:S01]  /*0830*/  IMAD.MOV.U32 R0, RZ, RZ, 0x3d2aaabb ;  /* 0x3d2aaabbff007424 */ /* 0x000fe200078e00ff */
[----:B------:R-:W-:Y:S01]  /*0840*/  LOP3.LUT P1, RZ, R9, 0x2, RZ, 0xc0, !PT ;  /* 0x0000000209ff7812 */ /* 0x000fe2000782c0ff */
[----:B------:R-:W-:-:S02]  /*0850*/  IMAD.MOV.U32 R8, RZ, RZ, 0x3effffff ;  /* 0x3effffffff087424 */ /* 0x000fc400078e00ff */
[----:B------:R-:W-:Y:S02]  /*0860*/  FSEL R6, R6, -0.00019574658654164522886, !P0 ;  /* 0xb94d415306067808 */ /* 0x000fe40004000000 */
[----:B------:R-:W-:Y:S02]  /*0870*/  FSEL R0, R0, 0.0083327032625675201416, !P0 ;  /* 0x3c0885e400007808 */ /* 0x000fe40004000000 */
[----:B0-----:R-:W-:-:S03]  /*0880*/  FSEL R5, -R8, -0.16666662693023681641, !P0 ;  /* 0xbe2aaaa808057808 */ /* 0x001fc60004000100 */
[----:B------:R-:W-:Y:S01]  /*0890*/  FFMA R6, R11, R6, R0 ;  /* 0x000000060b067223 */ /* 0x000fe20000000000 */
[----:B------:R-:W-:Y:S02]  /*08a0*/  FSEL R0, R7, 1, P0 ;  /* 0x3f80000007007808 */ /* 0x000fe40000000000 */
        /* <DEDUP_REMOVED lines=9> */
.L_x_23:
        /* <DEDUP_REMOVED lines=12> */
.L_x_58:


//--------------------- .text.division_f32        --------------------------
	.section	.text.division_f32,"ax",@progbits
	.align	128
        .global         division_f32
        .type           division_f32,@function
        .size           division_f32,(.L_x_53 - division_f32)
        .other          division_f32,@"STO_CUDA_ENTRY STV_DEFAULT"
division_f32:
.text.division_f32:
        /* <DEDUP_REMOVED lines=15> */
[----:B------:R-:W-:Y:S01]  /*00f0*/  IADD3.X R9, PT, PT, R2, UR7, RZ, P0, !PT ;  /* 0x0000000702097c10 */ /* 0x000fe200087fe4ff */
[----:B------:R-:W0:Y:S04]  /*0100*/  LDCU.64 UR6, c[0x0][0x388] ;  /* 0x00007100ff0677ac */ /* 0x000e280008000a00 */
[----:B-1----:R-:W2:Y:S01]  /*0110*/  LDG.E R3, desc[UR4][R8.64] ;  /* 0x0000000408037981 */ /* 0x002ea2000c1e1900 */
[----:B0-----:R-:W-:-:S04]  /*0120*/  IADD3 R6, P0, PT, R4, UR6, RZ ;  /* 0x0000000604067c10 */ /* 0x001fc8000ff1e0ff */
[----:B------:R-:W-:-:S05]  /*0130*/  IADD3.X R7, PT, PT, R2, UR7, RZ, P0, !PT ;  /* 0x0000000702077c10 */ /* 0x000fca00087fe4ff */
[----:B------:R-:W3:Y:S01]  /*0140*/  LDG.E R0, desc[UR4][R6.64] ;  /* 0x0000000406007981 */ /* 0x000ee2000c1e1900 */
[----:B------:R-:W-:Y:S01]  /*0150*/  BSSY.RECONVERGENT B0, `(.L_x_24) ;  /* 0x000000c000007945 */ /* 0x000fe20003800200 */
[----:B--2---:R-:W0:Y:S02]  /*0160*/  MUFU.RCP R10, R3 ;  /* 0x00000003000a7308 */ /* 0x004e240000001000 */
[----:B0-----:R-:W-:-:S04]  /*0170*/  FFMA R5, -R3, R10, 1 ;  /* 0x3f80000003057423 */ /* 0x001fc8000000010a */
[----:B------:R-:W-:Y:S02]  /*0180*/  FFMA R5, R10, R5, R10 ;  /* 0x000000050a057223 */ /* 0x000fe4000000000a */
[----:B---3--:R-:W0:Y:S02]  /*0190*/  FCHK P0, R0, R3 ;  /* 0x0000000300007302 */ /* 0x008e240000000000 */
[----:B------:R-:W-:-:S04]  /*01a0*/  FFMA R10, R0, R5, RZ ;  /* 0x00000005000a7223 */ /* 0x000fc800000000ff */
[----:B------:R-:W-:-:S04]  /*01b0*/  FFMA R11, -R3, R10, R0 ;  /* 0x0000000a030b7223 */ /* 0x000fc80000000100 */
[----:B------:R-:W-:Y:S01]  /*01c0*/  FFMA R11, R5, R11, R10 ;  /* 0x0000000b050b7223 */ /* 0x000fe2000000000a */
[----:B0-----:R-:W-:Y:S06]  /*01d0*/  @!P0 BRA `(.L_x_25) ;  /* 0x00000000000c8947 */ /* 0x001fec0003800000 */
[----:B------:R-:W-:-:S07]  /*01e0*/  MOV R6, 0x200 ;  /* 0x0000020000067802 */ /* 0x000fce0000000f00 */
[----:B------:R-:W-:Y:S05]  /*01f0*/  CALL.REL.NOINC `($__internal_0_$__cuda_sm3x_div_rn_noftz_f32_slowpath) ;  /* 0x00000000001c7944 */ /* 0x000fea0003c00000 */
[----:B------:R-:W-:-:S07]  /*0200*/  IMAD.MOV.U32 R11, RZ, RZ, R0 ;  /* 0x000000ffff0b7224 */ /* 0x000fce00078e0000 */
.L_x_25:
[----:B------:R-:W-:Y:S05]  /*0210*/  BSYNC.RECONVERGENT B0 ;  /* 0x0000000000007941 */ /* 0x000fea0003800200 */
.L_x_24:
[----:B------:R-:W0:Y:S02]  /*0220*/  LDCU.64 UR6, c[0x0][0x380] ;  /* 0x00007000ff0677ac */ /* 0x000e240008000a00 */
[----:B0-----:R-:W-:-:S04]  /*0230*/  IADD3 R4, P0, PT, R4, UR6, RZ ;  /* 0x0000000604047c10 */ /* 0x001fc8000ff1e0ff */
[----:B------:R-:W-:-:S05]  /*0240*/  IADD3.X R5, PT, PT, R2, UR7, RZ, P0, !PT ;  /* 0x0000000702057c10 */ /* 0x000fca00087fe4ff */
[----:B------:R-:W-:Y:S01]  /*0250*/  STG.E desc[UR4][R4.64], R11 ;  /* 0x0000000b04007986 */ /* 0x000fe2000c101904 */
[----:B------:R-:W-:Y:S05]  /*0260*/  EXIT ;  /* 0x000000000000794d */ /* 0x000fea0003800000 */
        .weak           $__internal_0_$__cuda_sm3x_div_rn_noftz_f32_slowpath
        .type           $__internal_0_$__cuda_sm3x_div_rn_noftz_f32_slowpath,@function
        .size           $__internal_0_$__cuda_sm3x_div_rn_noftz_f32_slowpath,(.L_x_53 - $__internal_0_$__cuda_sm3x_div_rn_noftz_f32_slowpath)
$__internal_0_$__cuda_sm3x_div_rn_noftz_f32_slowpath:
[--C-:B------:R-:W-:Y:S01]  /*0270*/  SHF.R.U32.HI R7, RZ, 0x17, R3.reuse ;  /* 0x00000017ff077819 */ /* 0x100fe20000011603 */
[----:B------:R-:W-:Y:S01]  /*0280*/  BSSY.RECONVERGENT B1, `(.L_x_26) ;  /* 0x0000064000017945 */ /* 0x000fe20003800200 */
[--C-:B------:R-:W-:Y:S01]  /*0290*/  SHF.R.U32.HI R5, RZ, 0x17, R0.reuse ;  /* 0x00000017ff057819 */ /* 0x100fe20000011600 */
[----:B------:R-:W-:Y:S01]  /*02a0*/  IMAD.MOV.U32 R8, RZ, RZ, R0 ;  /* 0x000000ffff087224 */ /* 0x000fe200078e0000 */
[----:B------:R-:W-:Y:S01]  /*02b0*/  LOP3.LUT R7, R7, 0xff, RZ, 0xc0, !PT ;  /* 0x000000ff07077812 */ /* 0x000fe200078ec0ff */
[----:B------:R-:W-:Y:S01]  /*02c0*/  IMAD.MOV.U32 R9, RZ, RZ, R3 ;  /* 0x000000ffff097224 */ /* 0x000fe200078e0003 */
[----:B------:R-:W-:-:S03]  /*02d0*/  LOP3.LUT R5, R5, 0xff, RZ, 0xc0, !PT ;  /* 0x000000ff05057812 */ /* 0x000fc600078ec0ff */
[----:B------:R-:W-:Y:S02]  /*02e0*/  VIADD R12, R7, 0xffffffff ;  /* 0xffffffff070c7836 */ /* 0x000fe40000000000 */
[----:B------:R-:W-:-:S03]  /*02f0*/  VIADD R11, R5, 0xffffffff ;  /* 0xffffffff050b7836 */ /* 0x000fc60000000000 */
[----:B------:R-:W-:-:S04]  /*0300*/  ISETP.GT.U32.AND P0, PT, R12, 0xfd, PT ;  /* 0x000000fd0c00780c */ /* 0x000fc80003f04070 */
[----:B------:R-:W-:-:S13]  /*0310*/  ISETP.GT.U32.OR P0, PT, R11, 0xfd, P0 ;  /* 0x000000fd0b00780c */ /* 0x000fda0000704470 */
[----:B------:R-:W-:Y:S01]  /*0320*/  @!P0 IMAD.MOV.U32 R10, RZ, RZ, RZ ;  /* 0x000000ffff0a8224 */ /* 0x000fe200078e00ff */
[----:B------:R-:W-:Y:S06]  /*0330*/  @!P0 BRA `(.L_x_27) ;  /* 0x00000000005c8947 */ /* 0x000fec0003800000 */
[----:B------:R-:W-:Y:S02]  /*0340*/  FSETP.GTU.FTZ.AND P0, PT, |R0|, +INF , PT ;  /* 0x7f8000000000780b */ /* 0x000fe40003f1c200 */
[----:B------:R-:W-:-:S04]  /*0350*/  FSETP.GTU.FTZ.AND P1, PT, |R3|, +INF , PT ;  /* 0x7f8000000300780b */ /* 0x000fc80003f3c200 */
[----:B------:R-:W-:-:S13]  /*0360*/  PLOP3.LUT P0, PT, P0, P1, PT, 0xf8, 0x8f ;  /* 0x00000000008f781c */ /* 0x000fda0000703f70 */
[----:B------:R-:W-:Y:S05]  /*0370*/  @P0 BRA `(.L_x_28) ;  /* 0x00000004004c0947 */ /* 0x000fea0003800000 */
[----:B------:R-:W-:-:S13]  /*0380*/  LOP3.LUT P0, RZ, R9, 0x7fffffff, R8, 0xc8, !PT ;  /* 0x7fffffff09ff7812 */ /* 0x000fda000780c808 */
[----:B------:R-:W-:Y:S05]  /*0390*/  @!P0 BRA `(.L_x_29) ;  /* 0x00000004003c8947 */ /* 0x000fea0003800000 */
[C---:B------:R-:W-:Y:S02]  /*03a0*/  FSETP.NEU.FTZ.AND P2, PT, |R0|.reuse, +INF , PT ;  /* 0x7f8000000000780b */ /* 0x040fe40003f5d200 */
[----:B------:R-:W-:Y:S02]  /*03b0*/  FSETP.NEU.FTZ.AND P1, PT, |R3|, +INF , PT ;  /* 0x7f8000000300780b */ /* 0x000fe40003f3d200 */
[----:B------:R-:W-:-:S11]  /*03c0*/  FSETP.NEU.FTZ.AND P0, PT, |R0|, +INF , PT ;  /* 0x7f8000000000780b */ /* 0x000fd60003f1d200 */
[----:B------:R-:W-:Y:S05]  /*03d0*/  @!P1 BRA !P2, `(.L_x_29) ;  /* 0x00000004002c9947 */ /* 0x000fea0005000000 */
[----:B------:R-:W-:-:S04]  /*03e0*/  LOP3.LUT P2, RZ, R8, 0x7fffffff, RZ, 0xc0, !PT ;  /* 0x7fffffff08ff7812 */ /* 0x000fc8000784c0ff */
[----:B------:R-:W-:-:S13]  /*03f0*/  PLOP3.LUT P1, PT, P1, P2, PT, 0x2f, 0xf2 ;  /* 0x0000000000f2781c */ /* 0x000fda0000f24577 */
[----:B------:R-:W-:Y:S05]  /*0400*/  @P1 BRA `(.L_x_30) ;  /* 0x0000000400181947 */ /* 0x000fea0003800000 */
[----:B------:R-:W-:-:S04]  /*0410*/  LOP3.LUT P1, RZ, R9, 0x7fffffff, RZ, 0xc0, !PT ;  /* 0x7fffffff09ff7812 */ /* 0x000fc8000782c0ff */
[----:B------:R-:W-:-:S13]  /*0420*/  PLOP3.LUT P0, PT, P0, P1, PT, 0x2f, 0xf2 ;  /* 0x0000000000f2781c */ /* 0x000fda0000702577 */
[----:B------:R-:W-:Y:S05]  /*0430*/  @P0 BRA `(.L_x_31) ;  /* 0x0000000400000947 */ /* 0x000fea0003800000 */
[----:B------:R-:W-:Y:S02]  /*0440*/  ISETP.GE.AND P0, PT, R11, RZ, PT ;  /* 0x000000ff0b00720c */ /* 0x000fe40003f06270 */
[----:B------:R-:W-:-:S11]  /*0450*/  ISETP.GE.AND P1, PT, R12, RZ, PT ;  /* 0x000000ff0c00720c */ /* 0x000fd60003f26270 */
[----:B------:R-:W-:Y:S02]  /*0460*/  @P0 IMAD.MOV.U32 R10, RZ, RZ, RZ ;  /* 0x000000ffff0a0224 */ /* 0x000fe400078e00ff */
[----:B------:R-:W-:Y:S01]  /*0470*/  @!P0 FFMA R8, R0, 1.84467440737095516160e+19, RZ ;  /* 0x5f80000000088823 */ /* 0x000fe200000000ff */
[----:B------:R-:W-:Y:S02]  /*0480*/  @!P0 IMAD.MOV.U32 R10, RZ, RZ, -0x40 ;  /* 0xffffffc0ff0a8424 */ /* 0x000fe400078e00ff */
[----:B------:R-:W-:Y:S02]  /*0490*/  @!P1 FFMA R9, R3, 1.84467440737095516160e+19, RZ ;  /* 0x5f80000003099823 */ /* 0x000fe400000000ff */
[----:B------:R-:W-:-:S07]  /*04a0*/  @!P1 VIADD R10, R10, 0x40 ;  /* 0x000000400a0a9836 */ /* 0x000fce0000000000 */
.L_x_27:
[----:B------:R-:W-:Y:S01]  /*04b0*/  LEA R0, R7, 0xc0800000, 0x17 ;  /* 0xc080000007007811 */ /* 0x000fe200078eb8ff */
[----:B------:R-:W-:Y:S01]  /*04c0*/  VIADD R5, R5, 0xffffff81 ;  /* 0xffffff8105057836 */ /* 0x000fe20000000000 */
[----:B------:R-:W-:Y:S03]  /*04d0*/  BSSY.RECONVERGENT B2, `(.L_x_32) ;  /* 0x0000035000027945 */ /* 0x000fe60003800200 */
[----:B------:R-:W-:Y:S02]  /*04e0*/  IMAD.IADD R9, R9, 0x1, -R0 ;  /* 0x0000000109097824 */ /* 0x000fe400078e0a00 */
[C---:B------:R-:W-:Y:S01]  /*04f0*/  IMAD R0, R5.reuse, -0x800000, R8 ;  /* 0xff80000005007824 */ /* 0x040fe200078e0208 */
[----:B------:R-:W-:Y:S01]  /*0500*/  IADD3 R5, PT, PT, R5, 0x7f, -R7 ;  /* 0x0000007f05057810 */ /* 0x000fe20007ffe807 */
[----:B------:R-:W0:Y:S01]  /*0510*/  MUFU.RCP R3, R9 ;  /* 0x0000000900037308 */ /* 0x000e220000001000 */
[----:B------:R-:W-:-:S03]  /*0520*/  FADD.FTZ R11, -R9, -RZ ;  /* 0x800000ff090b7221 */ /* 0x000fc60000010100 */
[----:B------:R-:W-:Y:S02]  /*0530*/  IMAD.IADD R5, R5, 0x1, R10 ;  /* 0x0000000105057824 */ /* 0x000fe400078e020a */
[----:B0-----:R-:W-:-:S04]  /*0540*/  FFMA R12, R3, R11, 1 ;  /* 0x3f800000030c7423 */ /* 0x001fc8000000000b */
[----:B------:R-:W-:-:S04]  /*0550*/  FFMA R12, R3, R12, R3 ;  /* 0x0000000c030c7223 */ /* 0x000fc80000000003 */
[----:B------:R-:W-:-:S04]  /*0560*/  FFMA R3, R0, R12, RZ ;  /* 0x0000000c00037223 */ /* 0x000fc800000000ff */
[----:B------:R-:W-:-:S04]  /*0570*/  FFMA R8, R11, R3, R0 ;  /* 0x000000030b087223 */ /* 0x000fc80000000000 */
[----:B------:R-:W-:-:S04]  /*0580*/  FFMA R13, R12, R8, R3 ;  /* 0x000000080c0d7223 */ /* 0x000fc80000000003 */
[----:B------:R-:W-:-:S04]  /*0590*/  FFMA R8, R11, R13, R0 ;  /* 0x0000000d0b087223 */ /* 0x000fc80000000000 */
[----:B------:R-:W-:-:S05]  /*05a0*/  FFMA R0, R12, R8, R13 ;  /* 0x000000080c007223 */ /* 0x000fca000000000d */
[----:B------:R-:W-:-:S04]  /*05b0*/  SHF.R.U32.HI R3, RZ, 0x17, R0 ;  /* 0x00000017ff037819 */ /* 0x000fc80000011600 */
[----:B------:R-:W-:-:S05]  /*05c0*/  LOP3.LUT R3, R3, 0xff, RZ, 0xc0, !PT ;  /* 0x000000ff03037812 */ /* 0x000fca00078ec0ff */
[----:B------:R-:W-:-:S04]  /*05d0*/  IMAD.IADD R7, R3, 0x1, R5 ;  /* 0x0000000103077824 */ /* 0x000fc800078e0205 */
[----:B------:R-:W-:-:S05]  /*05e0*/  VIADD R3, R7, 0xffffffff ;  /* 0xffffffff07037836 */ /* 0x000fca0000000000 */
[----:B------:R-:W-:-:S13]  /*05f0*/  ISETP.GE.U32.AND P0, PT, R3, 0xfe, PT ;  /* 0x000000fe0300780c */ /* 0x000fda0003f06070 */
[----:B------:R-:W-:Y:S05]  /*0600*/  @!P0 BRA `(.L_x_33) ;  /* 0x0000000000808947 */ /* 0x000fea0003800000 */
[----:B------:R-:W-:-:S13]  /*0610*/  ISETP.GT.AND P0, PT, R7, 0xfe, PT ;  /* 0x000000fe0700780c */ /* 0x000fda0003f04270 */
[----:B------:R-:W-:Y:S05]  /*0620*/  @P0 BRA `(.L_x_34) ;  /* 0x00000000006c0947 */ /* 0x000fea0003800000 */
[----:B------:R-:W-:-:S13]  /*0630*/  ISETP.GE.AND P0, PT, R7, 0x1, PT ;  /* 0x000000010700780c */ /* 0x000fda0003f06270 */
[----:B------:R-:W-:Y:S05]  /*0640*/  @P0 BRA `(.L_x_35) ;  /* 0x0000000000740947 */ /* 0x000fea0003800000 */
[----:B------:R-:W-:Y:S02]  /*0650*/  ISETP.GE.AND P0, PT, R7, -0x18, PT ;  /* 0xffffffe80700780c */ /* 0x000fe40003f06270 */
[----:B------:R-:W-:-:S11]  /*0660*/  LOP3.LUT R0, R0, 0x80000000, RZ, 0xc0, !PT ;  /* 0x8000000000007812 */ /* 0x000fd600078ec0ff */
[----:B------:R-:W-:Y:S05]  /*0670*/  @!P0 BRA `(.L_x_35) ;  /* 0x0000000000688947 */ /* 0x000fea0003800000 */
[CC--:B------:R-:W-:Y:S01]  /*0680*/  FFMA.RZ R3, R12.reuse, R8.reuse, R13 ;  /* 0x000000080c037223 */ /* 0x0c0fe2000000c00d */
[C---:B------:R-:W-:Y:S01]  /*0690*/  VIADD R10, R7.reuse, 0x20 ;  /* 0x00000020070a7836 */ /* 0x040fe20000000000 */
[C---:B------:R-:W-:Y:S02]  /*06a0*/  ISETP.NE.AND P2, PT, R7.reuse, RZ, PT ;  /* 0x000000ff0700720c */ /* 0x040fe40003f45270 */
[----:B------:R-:W-:Y:S01]  /*06b0*/  ISETP.NE.AND P1, PT, R7, RZ, PT ;  /* 0x000000ff0700720c */ /* 0x000fe20003f25270 */
[----:B------:R-:W-:Y:S01]  /*06c0*/  IMAD.MOV R7, RZ, RZ, -R7 ;  /* 0x000000ffff077224 */ /* 0x000fe200078e0a07 */
[----:B------:R-:W-:Y:S01]  /*06d0*/  LOP3.LUT R5, R3, 0x7fffff, RZ, 0xc0, !PT ;  /* 0x007fffff03057812 */ /* 0x000fe200078ec0ff */
[CCC-:B------:R-:W-:Y:S01]  /*06e0*/  FFMA.RP R3, R12.reuse, R8.reuse, R13.reuse ;  /* 0x000000080c037223 */ /* 0x1c0fe2000000800d */
[----:B------:R-:W-:Y:S02]  /*06f0*/  FFMA.RM R8, R12, R8, R13 ;  /* 0x000000080c087223 */ /* 0x000fe4000000400d */
[----:B------:R-:W-:-:S03]  /*0700*/  LOP3.LUT R5, R5, 0x800000, RZ, 0xfc, !PT ;  /* 0x0080000005057812 */ /* 0x000fc600078efcff */
[----:B------:R-:W-:Y:S02]  /*0710*/  FSETP.NEU.FTZ.AND P0, PT, R3, R8, PT ;  /* 0x000000080300720b */ /* 0x000fe40003f1d000 */
[----:B------:R-:W-:Y:S02]  /*0720*/  SHF.L.U32 R10, R5, R10, RZ ;  /* 0x0000000a050a7219 */ /* 0x000fe400000006ff */
[----:B------:R-:W-:Y:S02]  /*0730*/  SEL R8, R7, RZ, P2 ;  /* 0x000000ff07087207 */ /* 0x000fe40001000000 */
[----:B------:R-:W-:Y:S02]  /*0740*/  ISETP.NE.AND P1, PT, R10, RZ, P1 ;  /* 0x000000ff0a00720c */ /* 0x000fe40000f25270 */
[----:B------:R-:W-:Y:S02]  /*0750*/  SHF.R.U32.HI R8, RZ, R8, R5 ;  /* 0x00000008ff087219 */ /* 0x000fe40000011605 */
[----:B------:R-:W-:-:S02]  /*0760*/  PLOP3.LUT P0, PT, P0, P1, PT, 0xf8, 0x8f ;  /* 0x00000000008f781c */ /* 0x000fc40000703f70 */
[----:B------:R-:W-:Y:S02]  /*0770*/  SHF.R.U32.HI R10, RZ, 0x1, R8 ;  /* 0x00000001ff0a7819 */ /* 0x000fe40000011608 */
[----:B------:R-:W-:-:S04]  /*0780*/  SEL R3, RZ, 0x1, !P0 ;  /* 0x00000001ff037807 */ /* 0x000fc80004000000 */
[----:B------:R-:W-:-:S04]  /*0790*/  LOP3.LUT R3, R3, 0x1, R10, 0xf8, !PT ;  /* 0x0000000103037812 */ /* 0x000fc800078ef80a */
[----:B------:R-:W-:-:S05]  /*07a0*/  LOP3.LUT R3, R3, R8, RZ, 0xc0, !PT ;  /* 0x0000000803037212 */ /* 0x000fca00078ec0ff */
[----:B------:R-:W-:-:S05]  /*07b0*/  IMAD.IADD R3, R10, 0x1, R3 ;  /* 0x000000010a037824 */ /* 0x000fca00078e0203 */
[----:B------:R-:W-:Y:S01]  /*07c0*/  LOP3.LUT R0, R3, R0, RZ, 0xfc, !PT ;  /* 0x0000000003007212 */ /* 0x000fe200078efcff */
[----:B------:R-:W-:Y:S06]  /*07d0*/  BRA `(.L_x_35) ;  /* 0x0000000000107947 */ /* 0x000fec0003800000 */
.L_x_34:
[----:B------:R-:W-:-:S04]  /*07e0*/  LOP3.LUT R0, R0, 0x80000000, RZ, 0xc0, !PT ;  /* 0x8000000000007812 */ /* 0x000fc800078ec0ff */
[----:B------:R-:W-:Y:S01]  /*07f0*/  LOP3.LUT R0, R0, 0x7f800000, RZ, 0xfc, !PT ;  /* 0x7f80000000007812 */ /* 0x000fe200078efcff */
[----:B------:R-:W-:Y:S06]  /*0800*/  BRA `(.L_x_35) ;  /* 0x0000000000047947 */ /* 0x000fec0003800000 */
.L_x_33:
[----:B------:R-:W-:-:S07]  /*0810*/  IMAD R0, R5, 0x800000, R0 ;  /* 0x0080000005007824 */ /* 0x000fce00078e0200 */
.L_x_35:
[----:B------:R-:W-:Y:S05]  /*0820*/  BSYNC.RECONVERGENT B2 ;  /* 0x0000000000027941 */ /* 0x000fea0003800200 */
.L_x_32:
[----:B------:R-:W-:Y:S05]  /*0830*/  BRA `(.L_x_36) ;  /* 0x0000000000207947 */ /* 0x000fea0003800000 */
.L_x_31:
[----:B------:R-:W-:-:S04]  /*0840*/  LOP3.LUT R0, R9, 0x80000000, R8, 0x48, !PT ;  /* 0x8000000009007812 */ /* 0x000fc800078e4808 */
[----:B------:R-:W-:Y:S01]  /*0850*/  LOP3.LUT R0, R0, 0x7f800000, RZ, 0xfc, !PT ;  /* 0x7f80000000007812 */ /* 0x000fe200078efcff */
[----:B------:R-:W-:Y:S06]  /*0860*/  BRA `(.L_x_36) ;  /* 0x0000000000147947 */ /* 0x000fec0003800000 */
.L_x_30:
[----:B------:R-:W-:Y:S01]  /*0870*/  LOP3.LUT R0, R9, 0x80000000, R8, 0x48, !PT ;  /* 0x8000000009007812 */ /* 0x000fe200078e4808 */
[----:B------:R-:W-:Y:S06]  /*0880*/  BRA `(.L_x_36) ;  /* 0x00000000000c7947 */ /* 0x000fec0003800000 */
.L_x_29:
[----:B------:R-:W0:Y:S01]  /*0890*/  MUFU.RSQ R0, -QNAN ;  /* 0xffc0000000007908 */ /* 0x000e220000001400 */
[----:B------:R-:W-:Y:S05]  /*08a0*/  BRA `(.L_x_36) ;  /* 0x0000000000047947 */ /* 0x000fea0003800000 */
.L_x_28:
[----:B------:R-:W-:-:S07]  /*08b0*/  FADD.FTZ R0, R0, R3 ;  /* 0x0000000300007221 */ /* 0x000fce0000010000 */
.L_x_36:
[----:B------:R-:W-:Y:S05]  /*08c0*/  BSYNC.RECONVERGENT B1 ;  /* 0x0000000000017941 */ /* 0x000fea0003800200 */
.L_x_26:
[----:B------:R-:W-:-:S04]  /*08d0*/  IMAD.MOV.U32 R7, RZ, RZ, 0x0 ;  /* 0x00000000ff077424 */ /* 0x000fc800078e00ff */
[----:B0-----:R-:W-:Y:S05]  /*08e0*/  RET.REL.NODEC R6 `(division_f32) ;  /* 0xfffffff406c47950 */ /* 0x001fea0003c3ffff */
.L_x_37:
        /* <DEDUP_REMOVED lines=9> */
.L_x_53:


//--------------------- .text.division_with_scale_f32 --------------------------
	.section	.text.division_with_scale_f32,"ax",@progbits
	.align	128
        .global         division_with_scale_f32
        .type           division_with_scale_f32,@function
        .size           division_with_scale_f32,(.L_x_54 - division_with_scale_f32)
        .other          division_with_scale_f32,@"STO_CUDA_ENTRY STV_DEFAULT"
division_with_scale_f32:
.text.division_with_scale_f32:
        /* <DEDUP_REMOVED lines=10> */
[----:B------:R-:W0:Y:S01]  /*00a0*/  LDC.64 R8, c[0x0][0x3a0] ;  /* 0x0000e800ff087b82 */ /* 0x000e220000000a00 */
[----:B------:R-:W0:Y:S07]  /*00b0*/  LDCU.64 UR4, c[0x0][0x358] ;  /* 0x00006b00ff0477ac */ /* 0x000e2e0008000a00 */
[----:B------:R-:W1:Y:S01]  /*00c0*/  LDC.64 R6, c[0x0][0x390] ;  /* 0x0000e400ff067b82 */ /* 0x000e620000000a00 */
[----:B0-----:R-:W2:Y:S04]  /*00d0*/  LDG.E R3, desc[UR4][R8.64] ;  /* 0x0000000408037981 */ /* 0x001ea8000c1e1900 */
[----:B-1----:R-:W3:Y:S01]  /*00e0*/  LDG.E R0, desc[UR4][R6.64] ;  /* 0x0000000406007981 */ /* 0x002ee2000c1e1900 */
[----:B--2---:R-:W0:Y:S08]  /*00f0*/  MUFU.RCP R4, R3 ;  /* 0x0000000300047308 */ /* 0x004e300000001000 */
[----:B---3--:R-:W1:Y:S01]  /*0100*/  FCHK P0, R0, R3 ;  /* 0x0000000300007302 */ /* 0x008e620000000000 */
[----:B0-----:R-:W-:-:S04]  /*0110*/  FFMA R11, -R3, R4, 1 ;  /* 0x3f800000030b7423 */ /* 0x001fc80000000104 */
[----:B------:R-:W-:-:S04]  /*0120*/  FFMA R11, R4, R11, R4 ;  /* 0x0000000b040b7223 */ /* 0x000fc80000000004 */
[----:B------:R-:W-:-:S04]  /*0130*/  FFMA R4, R0, R11, RZ ;  /* 0x0000000b00047223 */ /* 0x000fc800000000ff */
[----:B------:R-:W-:-:S04]  /*0140*/  FFMA R10, -R3, R4, R0 ;  /* 0x00000004030a7223 */ /* 0x000fc80000000100 */
[----:B------:R-:W-:Y:S01]  /*0150*/  FFMA R10, R11, R10, R4 ;  /* 0x0000000a0b0a7223 */ /* 0x000fe20000000004 */
[----:B-1----:R-:W-:Y:S06]  /*0160*/  @!P0 BRA `(.L_x_38) ;  /* 0x00000000000c8947 */ /* 0x002fec0003800000 */
[----:B------:R-:W-:-:S07]  /*0170*/  MOV R6, 0x190 ;  /* 0x0000019000067802 */ /* 0x000fce0000000f00 */
[----:B------:R-:W-:Y:S05]  /*0180*/  CALL.REL.NOINC `($__internal_1_$__cuda_sm3x_div_rn_noftz_f32_slowpath) ;  /* 0x0000000000787944 */ /* 0x000fea0003c00000 */
[----:B------:R-:W-:-:S07]  /*0190*/  IMAD.MOV.U32 R10, RZ, RZ, R0 ;  /* 0x000000ffff0a7224 */ /* 0x000fce00078e0000 */
.L_x_38:
[----:B------:R-:W0:Y:S01]  /*01a0*/  LDCU.64 UR8, c[0x0][0x398] ;  /* 0x00007300ff0877ac */ /* 0x000e220008000a00 */
[C---:B------:R-:W-:Y:S01]  /*01b0*/  IMAD.SHL.U32 R4, R2.reuse, 0x4, RZ ;  /* 0x0000000402047824 */ /* 0x040fe200078e00ff */
[----:B------:R-:W-:Y:S01]  /*01c0*/  SHF.L.U64.HI R2, R2, 0x2, R5 ;  /* 0x0000000202027819 */ /* 0x000fe20000010205 */
[----:B------:R-:W1:Y:S03]  /*01d0*/  LDCU.64 UR6, c[0x0][0x388] ;  /* 0x00007100ff0677ac */ /* 0x000e660008000a00 */
[----:B0-----:R-:W-:-:S04]  /*01e0*/  IADD3 R8, P0, PT, R4, UR8, RZ ;  /* 0x0000000804087c10 */ /* 0x001fc8000ff1e0ff */
[----:B------:R-:W-:Y:S02]  /*01f0*/  IADD3.X R9, PT, PT, R2, UR9, RZ, P0, !PT ;  /* 0x0000000902097c10 */ /* 0x000fe400087fe4ff */
[----:B-1----:R-:W-:-:S03]  /*0200*/  IADD3 R6, P0, PT, R4, UR6, RZ ;  /* 0x0000000604067c10 */ /* 0x002fc6000ff1e0ff */
[----:B------:R-:W2:Y:S01]  /*0210*/  LDG.E R3, desc[UR4][R8.64] ;  /* 0x0000000408037981 */ /* 0x000ea2000c1e1900 */
[----:B------:R-:W-:-:S06]  /*0220*/  IADD3.X R7, PT, PT, R2, UR7, RZ, P0, !PT ;  /* 0x0000000702077c10 */ /* 0x000fcc00087fe4ff */
[----:B------:R-:W3:Y:S01]  /*0230*/  LDG.E R7, desc[UR4][R6.64] ;  /* 0x0000000406077981 */ /* 0x000ee2000c1e1900 */
[----:B------:R-:W-:Y:S01]  /*0240*/  BSSY.RECONVERGENT B0, `(.L_x_39) ;  /* 0x000000d000007945 */ /* 0x000fe20003800200 */
[----:B--2---:R-:W0:Y:S01]  /*0250*/  MUFU.RCP R12, R3 ;  /* 0x00000003000c7308 */ /* 0x004e220000001000 */
[----:B---3--:R-:W-:-:S07]  /*0260*/  FMUL R0, R7, R10 ;  /* 0x0000000a07007220 */ /* 0x008fce0000400000 */
[----:B------:R-:W1:Y:S01]  /*0270*/  FCHK P0, R0, R3 ;  /* 0x0000000300007302 */ /* 0x000e620000000000 */
        /* <DEDUP_REMOVED lines=9> */
.L_x_40:
[----:B------:R-:W-:Y:S05]  /*0310*/  BSYNC.RECONVERGENT B0 ;  /* 0x0000000000007941 */ /* 0x000fea0003800200 */
.L_x_39:
[----:B------:R-:W0:Y:S02]  /*0320*/  LDCU.64 UR6, c[0x0][0x380] ;  /* 0x00007000ff0677ac */ /* 0x000e240008000a00 */
[----:B0-----:R-:W-:-:S04]  /*0330*/  IADD3 R4, P0, PT, R4, UR6, RZ ;  /* 0x0000000604047c10 */ /* 0x001fc8000ff1e0ff */
[----:B------:R-:W-:-:S05]  /*0340*/  IADD3.X R5, PT, PT, R2, UR7, RZ, P0, !PT ;  /* 0x0000000702057c10 */ /* 0x000fca00087fe4ff */
[----:B------:R-:W-:Y:S01]  /*0350*/  STG.E desc[UR4][R4.64], R11 ;  /* 0x0000000b04007986 */ /* 0x000fe2000c101904 */
[----:B------:R-:W-:Y:S05]  /*0360*/  EXIT ;  /* 0x000000000000794d */ /* 0x000fea0003800000 */
        .weak           $__internal_1_$__cuda_sm3x_div_rn_noftz_f32_slowpath
        .type           $__internal_1_$__cuda_sm3x_div_rn_noftz_f32_slowpath,@function
        .size           $__internal_1_$__cuda_sm3x_div_rn_noftz_f32_slowpath,(.L_x_54 - $__internal_1_$__cuda_sm3x_div_rn_noftz_f32_slowpath)
$__internal_1_$__cuda_sm3x_div_rn_noftz_f32_slowpath:
[----:B------:R-:W-:Y:S01]  /*0370*/  SHF.R.U32.HI R8, RZ, 0x17, R3 ;  /* 0x00000017ff087819 */ /* 0x000fe20000011603 */
[----:B------:R-:W-:Y:S01]  /*0380*/  BSSY.RECONVERGENT B1, `(.L_x_41) ;  /* 0x0000062000017945 */ /* 0x000fe20003800200 */
[----:B------:R-:W-:Y:S02]  /*0390*/  SHF.R.U32.HI R7, RZ, 0x17, R0 ;  /* 0x00000017ff077819 */ /* 0x000fe40000011600 */
[----:B------:R-:W-:Y:S02]  /*03a0*/  LOP3.LUT R12, R8, 0xff, RZ, 0xc0, !PT ;  /* 0x000000ff080c7812 */ /* 0x000fe400078ec0ff */
        /* <DEDUP_REMOVED lines=30> */
.L_x_42:
[----:B------:R-:W-:Y:S01]  /*0590*/  LEA R8, R12, 0xc0800000, 0x17 ;  /* 0xc08000000c087811 */ /* 0x000fe200078eb8ff */
[----:B------:R-:W-:Y:S04]  /*05a0*/  BSSY.RECONVERGENT B2, `(.L_x_47) ;  /* 0x0000036000027945 */ /* 0x000fe80003800200 */
[----:B------:R-:W-:Y:S02]  /*05b0*/  IMAD.IADD R8, R3, 0x1, -R8 ;  /* 0x0000000103087824 */ /* 0x000fe400078e0a08 */
[----:B------:R-:W-:Y:S02]  /*05c0*/  VIADD R3, R10, 0xffffff81 ;  /* 0xffffff810a037836 */ /* 0x000fe40000000000 */
[----:B------:R0:W1:Y:S01]  /*05d0*/  MUFU.RCP R9, R8 ;  /* 0x0000000800097308 */ /* 0x0000620000001000 */
[----:B------:R-:W-:Y:S01]  /*05e0*/  FADD.FTZ R11, -R8, -RZ ;  /* 0x800000ff080b7221 */ /* 0x000fe20000010100 */
[C---:B------:R-:W-:Y:S01]  /*05f0*/  IMAD R0, R3.reuse, -0x800000, R0 ;  /* 0xff80000003007824 */ /* 0x040fe200078e0200 */
[----:B0-----:R-:W-:-:S05]  /*0600*/  IADD3 R8, PT, PT, R3, 0x7f, -R12 ;  /* 0x0000007f03087810 */ /* 0x001fca0007ffe80c */
[----:B------:R-:W-:Y:S02]  /*0610*/  IMAD.IADD R8, R8, 0x1, R7 ;  /* 0x0000000108087824 */ /* 0x000fe400078e0207 */
[----:B-1----:R-:W-:-:S04]  /*0620*/  FFMA R10, R9, R11, 1 ;  /* 0x3f800000090a7423 */ /* 0x002fc8000000000b */
        /* <DEDUP_REMOVED lines=19> */
[CCC-:B------:R-:W-:Y:S01]  /*0760*/  FFMA.RZ R3, R14.reuse, R10.reuse, R9.reuse ;  /* 0x0000000a0e037223 */ /* 0x1c0fe2000000c009 */
[CCC-:B------:R-:W-:Y:S01]  /*0770*/  FFMA.RM R8, R14.reuse, R10.reuse, R9.reuse ;  /* 0x0000000a0e087223 */ /* 0x1c0fe20000004009 */
[C---:B------:R-:W-:Y:S02]  /*0780*/  ISETP.NE.AND P2, PT, R11.reuse, RZ, PT ;  /* 0x000000ff0b00720c */ /* 0x040fe40003f45270 */
[----:B------:R-:W-:Y:S02]  /*0790*/  ISETP.NE.AND P1, PT, R11, RZ, PT ;  /* 0x000000ff0b00720c */ /* 0x000fe40003f25270 */
[----:B------:R-:W-:Y:S01]  /*07a0*/  LOP3.LUT R7, R3, 0x7fffff, RZ, 0xc0, !PT ;  /* 0x007fffff03077812 */ /* 0x000fe200078ec0ff */
[----:B------:R-:W-:Y:S01]  /*07b0*/  FFMA.RP R3, R14, R10, R9 ;  /* 0x0000000a0e037223 */ /* 0x000fe20000008009 */
[----:B------:R-:W-:Y:S02]  /*07c0*/  VIADD R10, R11, 0x20 ;  /* 0x000000200b0a7836 */ /* 0x000fe40000000000 */
[----:B------:R-:W-:Y:S01]  /*07d0*/  LOP3.LUT R7, R7, 0x800000, RZ, 0xfc, !PT ;  /* 0x0080000007077812 */ /* 0x000fe200078efcff */
[----:B------:R-:W-:Y:S01]  /*07e0*/  IMAD.MOV R9, RZ, RZ, -R11 ;  /* 0x000000ffff097224 */ /* 0x000fe200078e0a0b */
[----:B------:R-:W-:-:S02]  /*07f0*/  FSETP.NEU.FTZ.AND P0, PT, R3, R8, PT ;  /* 0x000000080300720b */ /* 0x000fc40003f1d000 */
[----:B------:R-:W-:Y:S02]  /*0800*/  SHF.L.U32 R10, R7, R10, RZ ;  /* 0x0000000a070a7219 */ /* 0x000fe400000006ff */
[----:B------:R-:W-:Y:S02]  /*0810*/  SEL R8, R9, RZ, P2 ;  /* 0x000000ff09087207 */ /* 0x000fe40001000000 */
[----:B------:R-:W-:Y:S02]  /*0820*/  ISETP.NE.AND P1, PT, R10, RZ, P1 ;  /* 0x000000ff0a00720c */ /* 0x000fe40000f25270 */
[----:B------:R-:W-:Y:S02]  /*0830*/  SHF.R.U32.HI R8, RZ, R8, R7 ;  /* 0x00000008ff087219 */ /* 0x000fe40000011607 */
[----:B------:R-:W-:Y:S02]  /*0840*/  PLOP3.LUT P0, PT, P0, P1, PT, 0xf8, 0x8f ;  /* 0x00000000008f781c */ /* 0x000fe40000703f70 */
[----:B------:R-:W-:-:S02]  /*0850*/  SHF.R.U32.HI R10, RZ, 0x1, R8 ;  /* 0x00000001ff0a7819 */ /* 0x000fc40000011608 */
[----:B------:R-:W-:-:S04]  /*0860*/  SEL R3, RZ, 0x1, !P0 ;  /* 0x00000001ff037807 */ /* 0x000fc80004000000 */
[----:B------:R-:W-:-:S04]  /*0870*/  LOP3.LUT R3, R3, 0x1, R10, 0xf8, !PT ;  /* 0x0000000103037812 */ /* 0x000fc800078ef80a */
[----:B------:R-:W-:-:S05]  /*0880*/  LOP3.LUT R3, R3, R8, RZ, 0xc0, !PT ;  /* 0x0000000803037212 */ /* 0x000fca00078ec0ff */
[----:B------:R-:W-:-:S05]  /*0890*/  IMAD.IADD R3, R10, 0x1, R3 ;  /* 0x000000010a037824 */ /* 0x000fca00078e0203 */
[----:B------:R-:W-:Y:S01]  /*08a0*/  LOP3.LUT R0, R3, R0, RZ, 0xfc, !PT ;  /* 0x0000000003007212 */ /* 0x000fe200078efcff */
[----:B------:R-:W-:Y:S06]  /*08b0*/  BRA `(.L_x_50) ;  /* 0x0000000000107947 */ /* 0x000fec0003800000 */
.L_x_49:
[----:B------:R-:W-:-:S04]  /*08c0*/  LOP3.LUT R0, R0, 0x80000000, RZ, 0xc0, !PT ;  /* 0x8000000000007812 */ /* 0x000fc800078ec0ff */
[----:B------:R-:W-:Y:S01]  /*08d0*/  LOP3.LUT R0, R0, 0x7f800000, RZ, 0xfc, !PT ;  /* 0x7f80000000007812 */ /* 0x000fe200078efcff */
[----:B------:R-:W-:Y:S06]  /*08e0*/  BRA `(.L_x_50) ;  /* 0x0000000000047947 */ /* 0x000fec0003800000 */
.L_x_48:
[----:B------:R-:W-:-:S07]  /*08f0*/  IMAD R0, R8, 0x800000, R0 ;  /* 0x0080000008007824 */ /* 0x000fce00078e0200 */
.L_x_50:
[----:B------:R-:W-:Y:S05]  /*0900*/  BSYNC.RECONVERGENT B2 ;  /* 0x0000000000027941 */ /* 0x000fea0003800200 */
.L_x_47:
[----:B------:R-:W-:Y:S05]  /*0910*/  BRA `(.L_x_51) ;  /* 0x0000000000207947 */ /* 0x000fea0003800000 */
.L_x_46:
[----:B------:R-:W-:-:S04]  /*0920*/  LOP3.LUT R0, R3, 0x80000000, R0, 0x48, !PT ;  /* 0x8000000003007812 */ /* 0x000fc800078e4800 */
[----:B------:R-:W-:Y:S01]  /*0930*/  LOP3.LUT R0, R0, 0x7f800000, RZ, 0xfc, !PT ;  /* 0x7f80000000007812 */ /* 0x000fe200078efcff */
[----:B------:R-:W-:Y:S06]  /*0940*/  BRA `(.L_x_51) ;  /* 0x0000000000147947 */ /* 0x000fec0003800000 */
.L_x_45:
[----:B------:R-:W-:Y:S01]  /*0950*/  LOP3.LUT R0, R3, 0x80000000, R0, 0x48, !PT ;  /* 0x8000000003007812 */ /* 0x000fe200078e4800 */
[----:B------:R-:W-:Y:S06]  /*0960*/  BRA `(.L_x_51) ;  /* 0x00000000000c7947 */ /* 0x000fec0003800000 */
.L_x_44:
[----:B------:R-:W0:Y:S01]  /*0970*/  MUFU.RSQ R0, -QNAN ;  /* 0xffc0000000007908 */ /* 0x000e220000001400 */
[----:B------:R-:W-:Y:S05]  /*0980*/  BRA `(.L_x_51) ;  /* 0x0000000000047947 */ /* 0x000fea0003800000 */
.L_x_43:
[----:B------:R-:W-:-:S07]  /*0990*/  FADD.FTZ R0, R0, R3 ;  /* 0x0000000300007221 */ /* 0x000fce0000010000 */
.L_x_51:
[----:B------:R-:W-:Y:S05]  /*09a0*/  BSYNC.RECONVERGENT B1 ;  /* 0x0000000000017941 */ /* 0x000fea0003800200 */
.L_x_41:
[----:B------:R-:W-:-:S04]  /*09b0*/  IMAD.MOV.U32 R7, RZ, RZ, 0x0 ;  /* 0x00000000ff077424 */ /* 0x000fc800078e00ff */
[----:B0-----:R-:W-:Y:S05]  /*09c0*/  RET.REL.NODEC R6 `(division_with_scale_f32) ;  /* 0xfffffff4068c7950 */ /* 0x001fea0003c3ffff */
.L_x_52:
        /* <DEDUP_REMOVED lines=11> */
.L_x_54:


//--------------------- .nv.global.init           --------------------------
	.section	.nv.global.init,"aw",@progbits
	.align	4
.nv.global.init:
	.type		__cudart_i2opi_f,@object
	.size		__cudart_i2opi_f,(.L_0 - __cudart_i2opi_f)
__cudart_i2opi_f:
        /*0000*/ 	.byte	0x41, 0x90, 0x43, 0x3c, 0x99, 0x95, 0x62, 0xdb, 0xc0, 0xdd, 0x34, 0xf5, 0xd1, 0x57, 0x27, 0xfc
        /*0010*/ 	.byte	0x29, 0x15, 0x44, 0x4e, 0x6e, 0x83, 0xf9, 0xa2
.L_0:


//--------------------- .nv.shared.reserved.0     --------------------------
	.section	.nv.shared.reserved.0,"aw",@nobits
	.weak		__nv_reservedSMEM_offset_0_alias
	.size		__nv_reservedSMEM_offset_0_alias, 0, 64
	.other		__nv_reservedSMEM_offset_0_alias,@"STO_CUDA_RESERVED_SHARED STV_DEFAULT"
__nv_reservedSMEM_offset_0_alias:
	.zero		0
	.zero		64


//--------------------- .nv.constant0.cos_f32     --------------------------
	.section	.nv.constant0.cos_f32,"a",@progbits
	.sectionflags	@""
	.align	4
.nv.constant0.cos_f32:
	.zero		920


//--------------------- .nv.constant0.cos_with_scale_f32 --------------------------
	.section	.nv.constant0.cos_with_scale_f32,"a",@progbits
	.sectionflags	@""
	.align	4
.nv.constant0.cos_with_scale_f32:
	.zero		928


//--------------------- .nv.constant0.sin_f32     --------------------------
	.section	.nv.constant0.sin_f32,"a",@progbits
	.sectionflags	@""
	.align	4
.nv.constant0.sin_f32:
	.zero		920


//--------------------- .nv.constant0.sin_with_scale_f32 --------------------------
	.section	.nv.constant0.sin_with_scale_f32,"a",@progbits
	.sectionflags	@""
	.align	4
.nv.constant0.sin_with_scale_f32:
	.zero		928


//--------------------- .nv.constant0.division_f32 --------------------------
	.section	.nv.constant0.division_f32,"a",@progbits
	.sectionflags	@""
	.align	4
.nv.constant0.division_f32:
	.zero		928


//--------------------- .nv.constant0.division_with_scale_f32 --------------------------
	.section	.nv.constant0.division_with_scale_f32,"a",@progbits
	.sectionflags	@""
	.align	4
.nv.constant0.division_with_scale_f32:
	.zero		944


//--------------------- SYMBOLS --------------------------

	.type		.nv.reservedSmem.offset0,@object
	.size		.nv.reservedSmem.offset0,0x4
